//
// Generated by NVIDIA NVVM Compiler
//
// Compiler Build ID: CL-36424714
// Cuda compilation tools, release 13.0, V13.0.88
// Based on NVVM 20.0.0
//

.version 9.0
.target sm_100
.address_size 64

	// .globl	test
.global .align 4 .b8 precalc_xorwow_matrix[102400];
.global .align 4 .b8 precalc_xorwow_offset_matrix[102400];
.global .align 4 .b8 mrg32k3aM1[2304];
.global .align 4 .b8 mrg32k3aM2[2304];
.global .align 4 .b8 mrg32k3aM1SubSeq[2016];
.global .align 4 .b8 mrg32k3aM2SubSeq[2016];
.global .align 4 .b8 mrg32k3aM1Seq[2304];
.global .align 4 .b8 mrg32k3aM2Seq[2304];
.const .align 8 .b8 __cr_lgamma_table[72];
.global .align 1 .b8 str[10];

.visible .entry test(
	.param .u64 .ptr .align 1 test_param_0,
	.param .u32 test_param_1
)
{
	.local .align 8 .b8 	__local_depot0[48];
	.reg .b64 	%SP;
	.reg .b64 	%SPL;
	.reg .pred 	%p<63>;
	.reg .b32 	%r<1169>;
	.reg .b64 	%rd<28>;
	.reg .b64 	%fd<2>;

	mov.u64 	%SPL, __local_depot0;
	ld.param.u64 	%rd10, [test_param_0];
	ld.param.u32 	%r532, [test_param_1];
	add.u64 	%rd1, %SPL, 0;
	mov.u32 	%r1, %tid.x;
	mov.b32 	%r533, 1303427854;
	mov.b32 	%r534, 541837841;
	st.local.v2.u32 	[%rd1], {%r534, %r533};
	mov.b32 	%r535, -123459836;
	mov.b32 	%r536, 1406056476;
	st.local.v2.u32 	[%rd1+8], {%r536, %r535};
	mov.b32 	%r537, 1185754386;
	mov.b32 	%r538, -589760388;
	st.local.v2.u32 	[%rd1+16], {%r538, %r537};
	setp.eq.s32 	%p1, %r1, 0;
	@%p1 bra 	$L__BB0_115;
	cvt.u64.u32 	%rd27, %r1;
	mov.b32 	%r892, 0;
$L__BB0_2:
	mov.u64 	%rd3, %rd27;
	and.b64  	%rd4, %rd3, 3;
	setp.eq.s64 	%p2, %rd4, 0;
	@%p2 bra 	$L__BB0_114;
	mul.wide.u32 	%rd12, %r892, 3200;
	mov.u64 	%rd13, precalc_xorwow_matrix;
	add.s64 	%rd5, %rd13, %rd12;
	mov.b32 	%r905, 0;
	mov.u32 	%r906, %r905;
	mov.u32 	%r907, %r905;
	mov.u32 	%r908, %r905;
	mov.u32 	%r909, %r905;
	mov.u32 	%r898, %r905;
$L__BB0_4:
	mul.wide.u32 	%rd14, %r898, 4;
	add.s64 	%rd15, %rd1, %rd14;
	ld.local.u32 	%r9, [%rd15+4];
	shl.b32 	%r10, %r898, 5;
	mov.b32 	%r904, 0;
$L__BB0_5:
	.pragma "nounroll";
	shr.u32 	%r542, %r9, %r904;
	and.b32  	%r543, %r542, 1;
	setp.eq.b32 	%p3, %r543, 1;
	not.pred 	%p4, %p3;
	add.s32 	%r544, %r10, %r904;
	mul.lo.s32 	%r545, %r544, 5;
	mul.wide.u32 	%rd16, %r545, 4;
	add.s64 	%rd6, %rd5, %rd16;
	@%p4 bra 	$L__BB0_7;
	ld.global.u32 	%r546, [%rd6];
	xor.b32  	%r909, %r909, %r546;
	ld.global.u32 	%r547, [%rd6+4];
	xor.b32  	%r908, %r908, %r547;
	ld.global.u32 	%r548, [%rd6+8];
	xor.b32  	%r907, %r907, %r548;
	ld.global.u32 	%r549, [%rd6+12];
	xor.b32  	%r906, %r906, %r549;
	ld.global.u32 	%r550, [%rd6+16];
	xor.b32  	%r905, %r905, %r550;
$L__BB0_7:
	and.b32  	%r552, %r542, 2;
	setp.eq.s32 	%p5, %r552, 0;
	@%p5 bra 	$L__BB0_9;
	ld.global.u32 	%r553, [%rd6+20];
	xor.b32  	%r909, %r909, %r553;
	ld.global.u32 	%r554, [%rd6+24];
	xor.b32  	%r908, %r908, %r554;
	ld.global.u32 	%r555, [%rd6+28];
	xor.b32  	%r907, %r907, %r555;
	ld.global.u32 	%r556, [%rd6+32];
	xor.b32  	%r906, %r906, %r556;
	ld.global.u32 	%r557, [%rd6+36];
	xor.b32  	%r905, %r905, %r557;
$L__BB0_9:
	and.b32  	%r559, %r542, 4;
	setp.eq.s32 	%p6, %r559, 0;
	@%p6 bra 	$L__BB0_11;
	ld.global.u32 	%r560, [%rd6+40];
	xor.b32  	%r909, %r909, %r560;
	ld.global.u32 	%r561, [%rd6+44];
	xor.b32  	%r908, %r908, %r561;
	ld.global.u32 	%r562, [%rd6+48];
	xor.b32  	%r907, %r907, %r562;
	ld.global.u32 	%r563, [%rd6+52];
	xor.b32  	%r906, %r906, %r563;
	ld.global.u32 	%r564, [%rd6+56];
	xor.b32  	%r905, %r905, %r564;
$L__BB0_11:
	and.b32  	%r566, %r542, 8;
	setp.eq.s32 	%p7, %r566, 0;
	@%p7 bra 	$L__BB0_13;
	ld.global.u32 	%r567, [%rd6+60];
	xor.b32  	%r909, %r909, %r567;
	ld.global.u32 	%r568, [%rd6+64];
	xor.b32  	%r908, %r908, %r568;
	ld.global.u32 	%r569, [%rd6+68];
	xor.b32  	%r907, %r907, %r569;
	ld.global.u32 	%r570, [%rd6+72];
	xor.b32  	%r906, %r906, %r570;
	ld.global.u32 	%r571, [%rd6+76];
	xor.b32  	%r905, %r905, %r571;
$L__BB0_13:
	and.b32  	%r573, %r542, 16;
	setp.eq.s32 	%p8, %r573, 0;
	@%p8 bra 	$L__BB0_15;
	ld.global.u32 	%r574, [%rd6+80];
	xor.b32  	%r909, %r909, %r574;
	ld.global.u32 	%r575, [%rd6+84];
	xor.b32  	%r908, %r908, %r575;
	ld.global.u32 	%r576, [%rd6+88];
	xor.b32  	%r907, %r907, %r576;
	ld.global.u32 	%r577, [%rd6+92];
	xor.b32  	%r906, %r906, %r577;
	ld.global.u32 	%r578, [%rd6+96];
	xor.b32  	%r905, %r905, %r578;
$L__BB0_15:
	and.b32  	%r580, %r542, 32;
	setp.eq.s32 	%p9, %r580, 0;
	@%p9 bra 	$L__BB0_17;
	ld.global.u32 	%r581, [%rd6+100];
	xor.b32  	%r909, %r909, %r581;
	ld.global.u32 	%r582, [%rd6+104];
	xor.b32  	%r908, %r908, %r582;
	ld.global.u32 	%r583, [%rd6+108];
	xor.b32  	%r907, %r907, %r583;
	ld.global.u32 	%r584, [%rd6+112];
	xor.b32  	%r906, %r906, %r584;
	ld.global.u32 	%r585, [%rd6+116];
	xor.b32  	%r905, %r905, %r585;
$L__BB0_17:
	and.b32  	%r587, %r542, 64;
	setp.eq.s32 	%p10, %r587, 0;
	@%p10 bra 	$L__BB0_19;
	ld.global.u32 	%r588, [%rd6+120];
	xor.b32  	%r909, %r909, %r588;
	ld.global.u32 	%r589, [%rd6+124];
	xor.b32  	%r908, %r908, %r589;
	ld.global.u32 	%r590, [%rd6+128];
	xor.b32  	%r907, %r907, %r590;
	ld.global.u32 	%r591, [%rd6+132];
	xor.b32  	%r906, %r906, %r591;
	ld.global.u32 	%r592, [%rd6+136];
	xor.b32  	%r905, %r905, %r592;
$L__BB0_19:
	and.b32  	%r594, %r542, 128;
	setp.eq.s32 	%p11, %r594, 0;
	@%p11 bra 	$L__BB0_21;
	ld.global.u32 	%r595, [%rd6+140];
	xor.b32  	%r909, %r909, %r595;
	ld.global.u32 	%r596, [%rd6+144];
	xor.b32  	%r908, %r908, %r596;
	ld.global.u32 	%r597, [%rd6+148];
	xor.b32  	%r907, %r907, %r597;
	ld.global.u32 	%r598, [%rd6+152];
	xor.b32  	%r906, %r906, %r598;
	ld.global.u32 	%r599, [%rd6+156];
	xor.b32  	%r905, %r905, %r599;
$L__BB0_21:
	and.b32  	%r601, %r542, 256;
	setp.eq.s32 	%p12, %r601, 0;
	@%p12 bra 	$L__BB0_23;
	ld.global.u32 	%r602, [%rd6+160];
	xor.b32  	%r909, %r909, %r602;
	ld.global.u32 	%r603, [%rd6+164];
	xor.b32  	%r908, %r908, %r603;
	ld.global.u32 	%r604, [%rd6+168];
	xor.b32  	%r907, %r907, %r604;
	ld.global.u32 	%r605, [%rd6+172];
	xor.b32  	%r906, %r906, %r605;
	ld.global.u32 	%r606, [%rd6+176];
	xor.b32  	%r905, %r905, %r606;
$L__BB0_23:
	and.b32  	%r608, %r542, 512;
	setp.eq.s32 	%p13, %r608, 0;
	@%p13 bra 	$L__BB0_25;
	ld.global.u32 	%r609, [%rd6+180];
	xor.b32  	%r909, %r909, %r609;
	ld.global.u32 	%r610, [%rd6+184];
	xor.b32  	%r908, %r908, %r610;
	ld.global.u32 	%r611, [%rd6+188];
	xor.b32  	%r907, %r907, %r611;
	ld.global.u32 	%r612, [%rd6+192];
	xor.b32  	%r906, %r906, %r612;
	ld.global.u32 	%r613, [%rd6+196];
	xor.b32  	%r905, %r905, %r613;
$L__BB0_25:
	and.b32  	%r615, %r542, 1024;
	setp.eq.s32 	%p14, %r615, 0;
	@%p14 bra 	$L__BB0_27;
	ld.global.u32 	%r616, [%rd6+200];
	xor.b32  	%r909, %r909, %r616;
	ld.global.u32 	%r617, [%rd6+204];
	xor.b32  	%r908, %r908, %r617;
	ld.global.u32 	%r618, [%rd6+208];
	xor.b32  	%r907, %r907, %r618;
	ld.global.u32 	%r619, [%rd6+212];
	xor.b32  	%r906, %r906, %r619;
	ld.global.u32 	%r620, [%rd6+216];
	xor.b32  	%r905, %r905, %r620;
$L__BB0_27:
	and.b32  	%r622, %r542, 2048;
	setp.eq.s32 	%p15, %r622, 0;
	@%p15 bra 	$L__BB0_29;
	ld.global.u32 	%r623, [%rd6+220];
	xor.b32  	%r909, %r909, %r623;
	ld.global.u32 	%r624, [%rd6+224];
	xor.b32  	%r908, %r908, %r624;
	ld.global.u32 	%r625, [%rd6+228];
	xor.b32  	%r907, %r907, %r625;
	ld.global.u32 	%r626, [%rd6+232];
	xor.b32  	%r906, %r906, %r626;
	ld.global.u32 	%r627, [%rd6+236];
	xor.b32  	%r905, %r905, %r627;
$L__BB0_29:
	and.b32  	%r629, %r542, 4096;
	setp.eq.s32 	%p16, %r629, 0;
	@%p16 bra 	$L__BB0_31;
	ld.global.u32 	%r630, [%rd6+240];
	xor.b32  	%r909, %r909, %r630;
	ld.global.u32 	%r631, [%rd6+244];
	xor.b32  	%r908, %r908, %r631;
	ld.global.u32 	%r632, [%rd6+248];
	xor.b32  	%r907, %r907, %r632;
	ld.global.u32 	%r633, [%rd6+252];
	xor.b32  	%r906, %r906, %r633;
	ld.global.u32 	%r634, [%rd6+256];
	xor.b32  	%r905, %r905, %r634;
$L__BB0_31:
	and.b32  	%r636, %r542, 8192;
	setp.eq.s32 	%p17, %r636, 0;
	@%p17 bra 	$L__BB0_33;
	ld.global.u32 	%r637, [%rd6+260];
	xor.b32  	%r909, %r909, %r637;
	ld.global.u32 	%r638, [%rd6+264];
	xor.b32  	%r908, %r908, %r638;
	ld.global.u32 	%r639, [%rd6+268];
	xor.b32  	%r907, %r907, %r639;
	ld.global.u32 	%r640, [%rd6+272];
	xor.b32  	%r906, %r906, %r640;
	ld.global.u32 	%r641, [%rd6+276];
	xor.b32  	%r905, %r905, %r641;
$L__BB0_33:
	and.b32  	%r643, %r542, 16384;
	setp.eq.s32 	%p18, %r643, 0;
	@%p18 bra 	$L__BB0_35;
	ld.global.u32 	%r644, [%rd6+280];
	xor.b32  	%r909, %r909, %r644;
	ld.global.u32 	%r645, [%rd6+284];
	xor.b32  	%r908, %r908, %r645;
	ld.global.u32 	%r646, [%rd6+288];
	xor.b32  	%r907, %r907, %r646;
	ld.global.u32 	%r647, [%rd6+292];
	xor.b32  	%r906, %r906, %r647;
	ld.global.u32 	%r648, [%rd6+296];
	xor.b32  	%r905, %r905, %r648;
$L__BB0_35:
	and.b32  	%r650, %r542, 32768;
	setp.eq.s32 	%p19, %r650, 0;
	@%p19 bra 	$L__BB0_37;
	ld.global.u32 	%r651, [%rd6+300];
	xor.b32  	%r909, %r909, %r651;
	ld.global.u32 	%r652, [%rd6+304];
	xor.b32  	%r908, %r908, %r652;
	ld.global.u32 	%r653, [%rd6+308];
	xor.b32  	%r907, %r907, %r653;
	ld.global.u32 	%r654, [%rd6+312];
	xor.b32  	%r906, %r906, %r654;
	ld.global.u32 	%r655, [%rd6+316];
	xor.b32  	%r905, %r905, %r655;
$L__BB0_37:
	add.s32 	%r904, %r904, 16;
	setp.ne.s32 	%p20, %r904, 32;
	@%p20 bra 	$L__BB0_5;
	mad.lo.s32 	%r656, %r898, -31, %r10;
	add.s32 	%r898, %r656, 1;
	setp.ne.s32 	%p21, %r898, 5;
	@%p21 bra 	$L__BB0_4;
	st.local.u32 	[%rd1+4], %r909;
	st.local.v2.u32 	[%rd1+8], {%r908, %r907};
	st.local.v2.u32 	[%rd1+16], {%r906, %r905};
	setp.eq.s64 	%p22, %rd4, 1;
	@%p22 bra 	$L__BB0_114;
	mov.b32 	%r997, 0;
	mov.u32 	%r998, %r997;
	mov.u32 	%r999, %r997;
	mov.u32 	%r1000, %r997;
	mov.u32 	%r1001, %r997;
	mov.u32 	%r990, %r997;
$L__BB0_41:
	mul.wide.u32 	%rd17, %r990, 4;
	add.s64 	%rd18, %rd1, %rd17;
	ld.local.u32 	%r185, [%rd18+4];
	shl.b32 	%r186, %r990, 5;
	mov.b32 	%r996, 0;
$L__BB0_42:
	.pragma "nounroll";
	shr.u32 	%r659, %r185, %r996;
	and.b32  	%r660, %r659, 1;
	setp.eq.b32 	%p23, %r660, 1;
	not.pred 	%p24, %p23;
	add.s32 	%r661, %r186, %r996;
	mul.lo.s32 	%r662, %r661, 5;
	mul.wide.u32 	%rd19, %r662, 4;
	add.s64 	%rd7, %rd5, %rd19;
	@%p24 bra 	$L__BB0_44;
	ld.global.u32 	%r663, [%rd7];
	xor.b32  	%r1001, %r1001, %r663;
	ld.global.u32 	%r664, [%rd7+4];
	xor.b32  	%r1000, %r1000, %r664;
	ld.global.u32 	%r665, [%rd7+8];
	xor.b32  	%r999, %r999, %r665;
	ld.global.u32 	%r666, [%rd7+12];
	xor.b32  	%r998, %r998, %r666;
	ld.global.u32 	%r667, [%rd7+16];
	xor.b32  	%r997, %r997, %r667;
$L__BB0_44:
	and.b32  	%r669, %r659, 2;
	setp.eq.s32 	%p25, %r669, 0;
	@%p25 bra 	$L__BB0_46;
	ld.global.u32 	%r670, [%rd7+20];
	xor.b32  	%r1001, %r1001, %r670;
	ld.global.u32 	%r671, [%rd7+24];
	xor.b32  	%r1000, %r1000, %r671;
	ld.global.u32 	%r672, [%rd7+28];
	xor.b32  	%r999, %r999, %r672;
	ld.global.u32 	%r673, [%rd7+32];
	xor.b32  	%r998, %r998, %r673;
	ld.global.u32 	%r674, [%rd7+36];
	xor.b32  	%r997, %r997, %r674;
$L__BB0_46:
	and.b32  	%r676, %r659, 4;
	setp.eq.s32 	%p26, %r676, 0;
	@%p26 bra 	$L__BB0_48;
	ld.global.u32 	%r677, [%rd7+40];
	xor.b32  	%r1001, %r1001, %r677;
	ld.global.u32 	%r678, [%rd7+44];
	xor.b32  	%r1000, %r1000, %r678;
	ld.global.u32 	%r679, [%rd7+48];
	xor.b32  	%r999, %r999, %r679;
	ld.global.u32 	%r680, [%rd7+52];
	xor.b32  	%r998, %r998, %r680;
	ld.global.u32 	%r681, [%rd7+56];
	xor.b32  	%r997, %r997, %r681;
$L__BB0_48:
	and.b32  	%r683, %r659, 8;
	setp.eq.s32 	%p27, %r683, 0;
	@%p27 bra 	$L__BB0_50;
	ld.global.u32 	%r684, [%rd7+60];
	xor.b32  	%r1001, %r1001, %r684;
	ld.global.u32 	%r685, [%rd7+64];
	xor.b32  	%r1000, %r1000, %r685;
	ld.global.u32 	%r686, [%rd7+68];
	xor.b32  	%r999, %r999, %r686;
	ld.global.u32 	%r687, [%rd7+72];
	xor.b32  	%r998, %r998, %r687;
	ld.global.u32 	%r688, [%rd7+76];
	xor.b32  	%r997, %r997, %r688;
$L__BB0_50:
	and.b32  	%r690, %r659, 16;
	setp.eq.s32 	%p28, %r690, 0;
	@%p28 bra 	$L__BB0_52;
	ld.global.u32 	%r691, [%rd7+80];
	xor.b32  	%r1001, %r1001, %r691;
	ld.global.u32 	%r692, [%rd7+84];
	xor.b32  	%r1000, %r1000, %r692;
	ld.global.u32 	%r693, [%rd7+88];
	xor.b32  	%r999, %r999, %r693;
	ld.global.u32 	%r694, [%rd7+92];
	xor.b32  	%r998, %r998, %r694;
	ld.global.u32 	%r695, [%rd7+96];
	xor.b32  	%r997, %r997, %r695;
$L__BB0_52:
	and.b32  	%r697, %r659, 32;
	setp.eq.s32 	%p29, %r697, 0;
	@%p29 bra 	$L__BB0_54;
	ld.global.u32 	%r698, [%rd7+100];
	xor.b32  	%r1001, %r1001, %r698;
	ld.global.u32 	%r699, [%rd7+104];
	xor.b32  	%r1000, %r1000, %r699;
	ld.global.u32 	%r700, [%rd7+108];
	xor.b32  	%r999, %r999, %r700;
	ld.global.u32 	%r701, [%rd7+112];
	xor.b32  	%r998, %r998, %r701;
	ld.global.u32 	%r702, [%rd7+116];
	xor.b32  	%r997, %r997, %r702;
$L__BB0_54:
	and.b32  	%r704, %r659, 64;
	setp.eq.s32 	%p30, %r704, 0;
	@%p30 bra 	$L__BB0_56;
	ld.global.u32 	%r705, [%rd7+120];
	xor.b32  	%r1001, %r1001, %r705;
	ld.global.u32 	%r706, [%rd7+124];
	xor.b32  	%r1000, %r1000, %r706;
	ld.global.u32 	%r707, [%rd7+128];
	xor.b32  	%r999, %r999, %r707;
	ld.global.u32 	%r708, [%rd7+132];
	xor.b32  	%r998, %r998, %r708;
	ld.global.u32 	%r709, [%rd7+136];
	xor.b32  	%r997, %r997, %r709;
$L__BB0_56:
	and.b32  	%r711, %r659, 128;
	setp.eq.s32 	%p31, %r711, 0;
	@%p31 bra 	$L__BB0_58;
	ld.global.u32 	%r712, [%rd7+140];
	xor.b32  	%r1001, %r1001, %r712;
	ld.global.u32 	%r713, [%rd7+144];
	xor.b32  	%r1000, %r1000, %r713;
	ld.global.u32 	%r714, [%rd7+148];
	xor.b32  	%r999, %r999, %r714;
	ld.global.u32 	%r715, [%rd7+152];
	xor.b32  	%r998, %r998, %r715;
	ld.global.u32 	%r716, [%rd7+156];
	xor.b32  	%r997, %r997, %r716;
$L__BB0_58:
	and.b32  	%r718, %r659, 256;
	setp.eq.s32 	%p32, %r718, 0;
	@%p32 bra 	$L__BB0_60;
	ld.global.u32 	%r719, [%rd7+160];
	xor.b32  	%r1001, %r1001, %r719;
	ld.global.u32 	%r720, [%rd7+164];
	xor.b32  	%r1000, %r1000, %r720;
	ld.global.u32 	%r721, [%rd7+168];
	xor.b32  	%r999, %r999, %r721;
	ld.global.u32 	%r722, [%rd7+172];
	xor.b32  	%r998, %r998, %r722;
	ld.global.u32 	%r723, [%rd7+176];
	xor.b32  	%r997, %r997, %r723;
$L__BB0_60:
	and.b32  	%r725, %r659, 512;
	setp.eq.s32 	%p33, %r725, 0;
	@%p33 bra 	$L__BB0_62;
	ld.global.u32 	%r726, [%rd7+180];
	xor.b32  	%r1001, %r1001, %r726;
	ld.global.u32 	%r727, [%rd7+184];
	xor.b32  	%r1000, %r1000, %r727;
	ld.global.u32 	%r728, [%rd7+188];
	xor.b32  	%r999, %r999, %r728;
	ld.global.u32 	%r729, [%rd7+192];
	xor.b32  	%r998, %r998, %r729;
	ld.global.u32 	%r730, [%rd7+196];
	xor.b32  	%r997, %r997, %r730;
$L__BB0_62:
	and.b32  	%r732, %r659, 1024;
	setp.eq.s32 	%p34, %r732, 0;
	@%p34 bra 	$L__BB0_64;
	ld.global.u32 	%r733, [%rd7+200];
	xor.b32  	%r1001, %r1001, %r733;
	ld.global.u32 	%r734, [%rd7+204];
	xor.b32  	%r1000, %r1000, %r734;
	ld.global.u32 	%r735, [%rd7+208];
	xor.b32  	%r999, %r999, %r735;
	ld.global.u32 	%r736, [%rd7+212];
	xor.b32  	%r998, %r998, %r736;
	ld.global.u32 	%r737, [%rd7+216];
	xor.b32  	%r997, %r997, %r737;
$L__BB0_64:
	and.b32  	%r739, %r659, 2048;
	setp.eq.s32 	%p35, %r739, 0;
	@%p35 bra 	$L__BB0_66;
	ld.global.u32 	%r740, [%rd7+220];
	xor.b32  	%r1001, %r1001, %r740;
	ld.global.u32 	%r741, [%rd7+224];
	xor.b32  	%r1000, %r1000, %r741;
	ld.global.u32 	%r742, [%rd7+228];
	xor.b32  	%r999, %r999, %r742;
	ld.global.u32 	%r743, [%rd7+232];
	xor.b32  	%r998, %r998, %r743;
	ld.global.u32 	%r744, [%rd7+236];
	xor.b32  	%r997, %r997, %r744;
$L__BB0_66:
	and.b32  	%r746, %r659, 4096;
	setp.eq.s32 	%p36, %r746, 0;
	@%p36 bra 	$L__BB0_68;
	ld.global.u32 	%r747, [%rd7+240];
	xor.b32  	%r1001, %r1001, %r747;
	ld.global.u32 	%r748, [%rd7+244];
	xor.b32  	%r1000, %r1000, %r748;
	ld.global.u32 	%r749, [%rd7+248];
	xor.b32  	%r999, %r999, %r749;
	ld.global.u32 	%r750, [%rd7+252];
	xor.b32  	%r998, %r998, %r750;
	ld.global.u32 	%r751, [%rd7+256];
	xor.b32  	%r997, %r997, %r751;
$L__BB0_68:
	and.b32  	%r753, %r659, 8192;
	setp.eq.s32 	%p37, %r753, 0;
	@%p37 bra 	$L__BB0_70;
	ld.global.u32 	%r754, [%rd7+260];
	xor.b32  	%r1001, %r1001, %r754;
	ld.global.u32 	%r755, [%rd7+264];
	xor.b32  	%r1000, %r1000, %r755;
	ld.global.u32 	%r756, [%rd7+268];
	xor.b32  	%r999, %r999, %r756;
	ld.global.u32 	%r757, [%rd7+272];
	xor.b32  	%r998, %r998, %r757;
	ld.global.u32 	%r758, [%rd7+276];
	xor.b32  	%r997, %r997, %r758;
$L__BB0_70:
	and.b32  	%r760, %r659, 16384;
	setp.eq.s32 	%p38, %r760, 0;
	@%p38 bra 	$L__BB0_72;
	ld.global.u32 	%r761, [%rd7+280];
	xor.b32  	%r1001, %r1001, %r761;
	ld.global.u32 	%r762, [%rd7+284];
	xor.b32  	%r1000, %r1000, %r762;
	ld.global.u32 	%r763, [%rd7+288];
	xor.b32  	%r999, %r999, %r763;
	ld.global.u32 	%r764, [%rd7+292];
	xor.b32  	%r998, %r998, %r764;
	ld.global.u32 	%r765, [%rd7+296];
	xor.b32  	%r997, %r997, %r765;
$L__BB0_72:
	and.b32  	%r767, %r659, 32768;
	setp.eq.s32 	%p39, %r767, 0;
	@%p39 bra 	$L__BB0_74;
	ld.global.u32 	%r768, [%rd7+300];
	xor.b32  	%r1001, %r1001, %r768;
	ld.global.u32 	%r769, [%rd7+304];
	xor.b32  	%r1000, %r1000, %r769;
	ld.global.u32 	%r770, [%rd7+308];
	xor.b32  	%r999, %r999, %r770;
	ld.global.u32 	%r771, [%rd7+312];
	xor.b32  	%r998, %r998, %r771;
	ld.global.u32 	%r772, [%rd7+316];
	xor.b32  	%r997, %r997, %r772;
$L__BB0_74:
	add.s32 	%r996, %r996, 16;
	setp.ne.s32 	%p40, %r996, 32;
	@%p40 bra 	$L__BB0_42;
	mad.lo.s32 	%r773, %r990, -31, %r186;
	add.s32 	%r990, %r773, 1;
	setp.ne.s32 	%p41, %r990, 5;
	@%p41 bra 	$L__BB0_41;
	st.local.u32 	[%rd1+4], %r1001;
	st.local.v2.u32 	[%rd1+8], {%r1000, %r999};
	st.local.v2.u32 	[%rd1+16], {%r998, %r997};
	setp.ne.s64 	%p42, %rd4, 3;
	@%p42 bra 	$L__BB0_114;
	mov.b32 	%r1089, 0;
	mov.u32 	%r1090, %r1089;
	mov.u32 	%r1091, %r1089;
	mov.u32 	%r1092, %r1089;
	mov.u32 	%r1093, %r1089;
	mov.u32 	%r1082, %r1089;
$L__BB0_78:
	mul.wide.u32 	%rd20, %r1082, 4;
	add.s64 	%rd21, %rd1, %rd20;
	ld.local.u32 	%r361, [%rd21+4];
	shl.b32 	%r362, %r1082, 5;
	mov.b32 	%r1088, 0;
$L__BB0_79:
	.pragma "nounroll";
	shr.u32 	%r776, %r361, %r1088;
	and.b32  	%r777, %r776, 1;
	setp.eq.b32 	%p43, %r777, 1;
	not.pred 	%p44, %p43;
	add.s32 	%r778, %r362, %r1088;
	mul.lo.s32 	%r779, %r778, 5;
	mul.wide.u32 	%rd22, %r779, 4;
	add.s64 	%rd8, %rd5, %rd22;
	@%p44 bra 	$L__BB0_81;
	ld.global.u32 	%r780, [%rd8];
	xor.b32  	%r1093, %r1093, %r780;
	ld.global.u32 	%r781, [%rd8+4];
	xor.b32  	%r1092, %r1092, %r781;
	ld.global.u32 	%r782, [%rd8+8];
	xor.b32  	%r1091, %r1091, %r782;
	ld.global.u32 	%r783, [%rd8+12];
	xor.b32  	%r1090, %r1090, %r783;
	ld.global.u32 	%r784, [%rd8+16];
	xor.b32  	%r1089, %r1089, %r784;
$L__BB0_81:
	and.b32  	%r786, %r776, 2;
	setp.eq.s32 	%p45, %r786, 0;
	@%p45 bra 	$L__BB0_83;
	ld.global.u32 	%r787, [%rd8+20];
	xor.b32  	%r1093, %r1093, %r787;
	ld.global.u32 	%r788, [%rd8+24];
	xor.b32  	%r1092, %r1092, %r788;
	ld.global.u32 	%r789, [%rd8+28];
	xor.b32  	%r1091, %r1091, %r789;
	ld.global.u32 	%r790, [%rd8+32];
	xor.b32  	%r1090, %r1090, %r790;
	ld.global.u32 	%r791, [%rd8+36];
	xor.b32  	%r1089, %r1089, %r791;
$L__BB0_83:
	and.b32  	%r793, %r776, 4;
	setp.eq.s32 	%p46, %r793, 0;
	@%p46 bra 	$L__BB0_85;
	ld.global.u32 	%r794, [%rd8+40];
	xor.b32  	%r1093, %r1093, %r794;
	ld.global.u32 	%r795, [%rd8+44];
	xor.b32  	%r1092, %r1092, %r795;
	ld.global.u32 	%r796, [%rd8+48];
	xor.b32  	%r1091, %r1091, %r796;
	ld.global.u32 	%r797, [%rd8+52];
	xor.b32  	%r1090, %r1090, %r797;
	ld.global.u32 	%r798, [%rd8+56];
	xor.b32  	%r1089, %r1089, %r798;
$L__BB0_85:
	and.b32  	%r800, %r776, 8;
	setp.eq.s32 	%p47, %r800, 0;
	@%p47 bra 	$L__BB0_87;
	ld.global.u32 	%r801, [%rd8+60];
	xor.b32  	%r1093, %r1093, %r801;
	ld.global.u32 	%r802, [%rd8+64];
	xor.b32  	%r1092, %r1092, %r802;
	ld.global.u32 	%r803, [%rd8+68];
	xor.b32  	%r1091, %r1091, %r803;
	ld.global.u32 	%r804, [%rd8+72];
	xor.b32  	%r1090, %r1090, %r804;
	ld.global.u32 	%r805, [%rd8+76];
	xor.b32  	%r1089, %r1089, %r805;
$L__BB0_87:
	and.b32  	%r807, %r776, 16;
	setp.eq.s32 	%p48, %r807, 0;
	@%p48 bra 	$L__BB0_89;
	ld.global.u32 	%r808, [%rd8+80];
	xor.b32  	%r1093, %r1093, %r808;
	ld.global.u32 	%r809, [%rd8+84];
	xor.b32  	%r1092, %r1092, %r809;
	ld.global.u32 	%r810, [%rd8+88];
	xor.b32  	%r1091, %r1091, %r810;
	ld.global.u32 	%r811, [%rd8+92];
	xor.b32  	%r1090, %r1090, %r811;
	ld.global.u32 	%r812, [%rd8+96];
	xor.b32  	%r1089, %r1089, %r812;
$L__BB0_89:
	and.b32  	%r814, %r776, 32;
	setp.eq.s32 	%p49, %r814, 0;
	@%p49 bra 	$L__BB0_91;
	ld.global.u32 	%r815, [%rd8+100];
	xor.b32  	%r1093, %r1093, %r815;
	ld.global.u32 	%r816, [%rd8+104];
	xor.b32  	%r1092, %r1092, %r816;
	ld.global.u32 	%r817, [%rd8+108];
	xor.b32  	%r1091, %r1091, %r817;
	ld.global.u32 	%r818, [%rd8+112];
	xor.b32  	%r1090, %r1090, %r818;
	ld.global.u32 	%r819, [%rd8+116];
	xor.b32  	%r1089, %r1089, %r819;
$L__BB0_91:
	and.b32  	%r821, %r776, 64;
	setp.eq.s32 	%p50, %r821, 0;
	@%p50 bra 	$L__BB0_93;
	ld.global.u32 	%r822, [%rd8+120];
	xor.b32  	%r1093, %r1093, %r822;
	ld.global.u32 	%r823, [%rd8+124];
	xor.b32  	%r1092, %r1092, %r823;
	ld.global.u32 	%r824, [%rd8+128];
	xor.b32  	%r1091, %r1091, %r824;
	ld.global.u32 	%r825, [%rd8+132];
	xor.b32  	%r1090, %r1090, %r825;
	ld.global.u32 	%r826, [%rd8+136];
	xor.b32  	%r1089, %r1089, %r826;
$L__BB0_93:
	and.b32  	%r828, %r776, 128;
	setp.eq.s32 	%p51, %r828, 0;
	@%p51 bra 	$L__BB0_95;
	ld.global.u32 	%r829, [%rd8+140];
	xor.b32  	%r1093, %r1093, %r829;
	ld.global.u32 	%r830, [%rd8+144];
	xor.b32  	%r1092, %r1092, %r830;
	ld.global.u32 	%r831, [%rd8+148];
	xor.b32  	%r1091, %r1091, %r831;
	ld.global.u32 	%r832, [%rd8+152];
	xor.b32  	%r1090, %r1090, %r832;
	ld.global.u32 	%r833, [%rd8+156];
	xor.b32  	%r1089, %r1089, %r833;
$L__BB0_95:
	and.b32  	%r835, %r776, 256;
	setp.eq.s32 	%p52, %r835, 0;
	@%p52 bra 	$L__BB0_97;
	ld.global.u32 	%r836, [%rd8+160];
	xor.b32  	%r1093, %r1093, %r836;
	ld.global.u32 	%r837, [%rd8+164];
	xor.b32  	%r1092, %r1092, %r837;
	ld.global.u32 	%r838, [%rd8+168];
	xor.b32  	%r1091, %r1091, %r838;
	ld.global.u32 	%r839, [%rd8+172];
	xor.b32  	%r1090, %r1090, %r839;
	ld.global.u32 	%r840, [%rd8+176];
	xor.b32  	%r1089, %r1089, %r840;
$L__BB0_97:
	and.b32  	%r842, %r776, 512;
	setp.eq.s32 	%p53, %r842, 0;
	@%p53 bra 	$L__BB0_99;
	ld.global.u32 	%r843, [%rd8+180];
	xor.b32  	%r1093, %r1093, %r843;
	ld.global.u32 	%r844, [%rd8+184];
	xor.b32  	%r1092, %r1092, %r844;
	ld.global.u32 	%r845, [%rd8+188];
	xor.b32  	%r1091, %r1091, %r845;
	ld.global.u32 	%r846, [%rd8+192];
	xor.b32  	%r1090, %r1090, %r846;
	ld.global.u32 	%r847, [%rd8+196];
	xor.b32  	%r1089, %r1089, %r847;
$L__BB0_99:
	and.b32  	%r849, %r776, 1024;
	setp.eq.s32 	%p54, %r849, 0;
	@%p54 bra 	$L__BB0_101;
	ld.global.u32 	%r850, [%rd8+200];
	xor.b32  	%r1093, %r1093, %r850;
	ld.global.u32 	%r851, [%rd8+204];
	xor.b32  	%r1092, %r1092, %r851;
	ld.global.u32 	%r852, [%rd8+208];
	xor.b32  	%r1091, %r1091, %r852;
	ld.global.u32 	%r853, [%rd8+212];
	xor.b32  	%r1090, %r1090, %r853;
	ld.global.u32 	%r854, [%rd8+216];
	xor.b32  	%r1089, %r1089, %r854;
$L__BB0_101:
	and.b32  	%r856, %r776, 2048;
	setp.eq.s32 	%p55, %r856, 0;
	@%p55 bra 	$L__BB0_103;
	ld.global.u32 	%r857, [%rd8+220];
	xor.b32  	%r1093, %r1093, %r857;
	ld.global.u32 	%r858, [%rd8+224];
	xor.b32  	%r1092, %r1092, %r858;
	ld.global.u32 	%r859, [%rd8+228];
	xor.b32  	%r1091, %r1091, %r859;
	ld.global.u32 	%r860, [%rd8+232];
	xor.b32  	%r1090, %r1090, %r860;
	ld.global.u32 	%r861, [%rd8+236];
	xor.b32  	%r1089, %r1089, %r861;
$L__BB0_103:
	and.b32  	%r863, %r776, 4096;
	setp.eq.s32 	%p56, %r863, 0;
	@%p56 bra 	$L__BB0_105;
	ld.global.u32 	%r864, [%rd8+240];
	xor.b32  	%r1093, %r1093, %r864;
	ld.global.u32 	%r865, [%rd8+244];
	xor.b32  	%r1092, %r1092, %r865;
	ld.global.u32 	%r866, [%rd8+248];
	xor.b32  	%r1091, %r1091, %r866;
	ld.global.u32 	%r867, [%rd8+252];
	xor.b32  	%r1090, %r1090, %r867;
	ld.global.u32 	%r868, [%rd8+256];
	xor.b32  	%r1089, %r1089, %r868;
$L__BB0_105:
	and.b32  	%r870, %r776, 8192;
	setp.eq.s32 	%p57, %r870, 0;
	@%p57 bra 	$L__BB0_107;
	ld.global.u32 	%r871, [%rd8+260];
	xor.b32  	%r1093, %r1093, %r871;
	ld.global.u32 	%r872, [%rd8+264];
	xor.b32  	%r1092, %r1092, %r872;
	ld.global.u32 	%r873, [%rd8+268];
	xor.b32  	%r1091, %r1091, %r873;
	ld.global.u32 	%r874, [%rd8+272];
	xor.b32  	%r1090, %r1090, %r874;
	ld.global.u32 	%r875, [%rd8+276];
	xor.b32  	%r1089, %r1089, %r875;
$L__BB0_107:
	and.b32  	%r877, %r776, 16384;
	setp.eq.s32 	%p58, %r877, 0;
	@%p58 bra 	$L__BB0_109;
	ld.global.u32 	%r878, [%rd8+280];
	xor.b32  	%r1093, %r1093, %r878;
	ld.global.u32 	%r879, [%rd8+284];
	xor.b32  	%r1092, %r1092, %r879;
	ld.global.u32 	%r880, [%rd8+288];
	xor.b32  	%r1091, %r1091, %r880;
	ld.global.u32 	%r881, [%rd8+292];
	xor.b32  	%r1090, %r1090, %r881;
	ld.global.u32 	%r882, [%rd8+296];
	xor.b32  	%r1089, %r1089, %r882;
$L__BB0_109:
	and.b32  	%r884, %r776, 32768;
	setp.eq.s32 	%p59, %r884, 0;
	@%p59 bra 	$L__BB0_111;
	ld.global.u32 	%r885, [%rd8+300];
	xor.b32  	%r1093, %r1093, %r885;
	ld.global.u32 	%r886, [%rd8+304];
	xor.b32  	%r1092, %r1092, %r886;
	ld.global.u32 	%r887, [%rd8+308];
	xor.b32  	%r1091, %r1091, %r887;
	ld.global.u32 	%r888, [%rd8+312];
	xor.b32  	%r1090, %r1090, %r888;
	ld.global.u32 	%r889, [%rd8+316];
	xor.b32  	%r1089, %r1089, %r889;
$L__BB0_111:
	add.s32 	%r1088, %r1088, 16;
	setp.ne.s32 	%p60, %r1088, 32;
	@%p60 bra 	$L__BB0_79;
	mad.lo.s32 	%r890, %r1082, -31, %r362;
	add.s32 	%r1082, %r890, 1;
	setp.ne.s32 	%p61, %r1082, 5;
	@%p61 bra 	$L__BB0_78;
	st.local.u32 	[%rd1+4], %r1093;
	st.local.v2.u32 	[%rd1+8], {%r1092, %r1091};
	st.local.v2.u32 	[%rd1+16], {%r1090, %r1089};
$L__BB0_114:
	shr.u64 	%rd27, %rd3, 2;
	add.s32 	%r892, %r892, 1;
	setp.gt.u64 	%p62, %rd3, 3;
	@%p62 bra 	$L__BB0_2;
$L__BB0_115:
	cvta.to.global.u64 	%rd23, %rd10;
	mov.b64 	%rd24, 4631952216750555136;
	st.global.u64 	[%rd23], %rd24;
	mov.b64 	%rd25, 4616189618054758400;
	st.global.u64 	[%rd23+8], %rd25;
	add.s32 	%r891, %r532, 1;
	cvt.rn.f64.u32 	%fd1, %r891;
	st.global.f64 	[%rd23+16], %fd1;
	mov.b64 	%rd26, 4620693217682128896;
	st.global.u64 	[%rd23+24], %rd26;
	ret;

}


// ===== COMPILED SASS (sm_100) =====

	.target	sm_100

	.elftype	@"ET_EXEC"


//--------------------- .note.nv.tkinfo           --------------------------
	.section	.note.nv.tkinfo,"",@"SHT_NOTE"
	.sectionflags	@"SHF_NOTE_NV_TKINFO"
	.tkinfo
        /*0018*/ 	.word	0x00000002
        /*0030*/ 	.string	""
        /*0030*/ 	.string	"ptxas"
        /*0030*/ 	.string	"Cuda compilation tools, release 13.0, V13.0.88"
        /*0030*/ 	.string	"Build cuda_13.0.r13.0/compiler.36424714_0"
        /*0030*/ 	.string	"-arch sm_100 -m 64 "



//--------------------- .note.nv.cuinfo           --------------------------
	.section	.note.nv.cuinfo,"",@"SHT_NOTE"
	.sectionflags	@"SHF_NOTE_NV_CUINFO"
        /*0018*/ 	.short	0x0002
        /*001a*/ 	.short	0x0064
        /*001c*/ 	.short	0x0082
	.zero		2


//--------------------- .nv.info                  --------------------------
	.section	.nv.info,"",@"SHT_CUDA_INFO"
	.align	4


	//----- nvinfo : EIATTR_REGCOUNT
	.align		4
        /*0000*/ 	.byte	0x04, 0x2f
        /*0002*/ 	.short	(.L_11 - .L_10)
	.align		4
.L_10:
        /*0004*/ 	.word	index@(test)
        /*0008*/ 	.word	0x00000020


	//----- nvinfo : EIATTR_FRAME_SIZE
	.align		4
.L_11:
        /*000c*/ 	.byte	0x04, 0x11
        /*000e*/ 	.short	(.L_13 - .L_12)
	.align		4
.L_12:
        /*0010*/ 	.word	index@(test)
        /*0014*/ 	.word	0x00000030


	//----- nvinfo : EIATTR_MIN_STACK_SIZE
	.align		4
.L_13:
        /*0018*/ 	.byte	0x04, 0x12
        /*001a*/ 	.short	(.L_15 - .L_14)
	.align		4
.L_14:
        /*001c*/ 	.word	index@(test)
        /*0020*/ 	.word	0x00000030
.L_15:


//--------------------- .nv.compat                --------------------------
	.section	.nv.compat,"",@"SHT_CUDA_COMPAT_INFO"
	.align	4
        /*0000*/ 	.byte	0x02, 0x09, 0x00, 0x00, 0x02, 0x02, 0x01, 0x00, 0x02, 0x05, 0x05, 0x00, 0x03, 0x07, 0x01, 0x01
        /*0010*/ 	.byte	0x02, 0x03, 0x00, 0x00, 0x02, 0x06, 0x01, 0x00, 0x04, 0x0b, 0x08, 0x00, 0x09, 0x00, 0x00, 0x00
        /*0020*/ 	.byte	0x00, 0x00, 0x00, 0x00


//--------------------- .nv.info.test             --------------------------
	.section	.nv.info.test,"",@"SHT_CUDA_INFO"
	.sectionflags	@""
	.align	4


	//----- nvinfo : EIATTR_CUDA_API_VERSION
	.align		4
        /*0000*/ 	.byte	0x04, 0x37
        /*0002*/ 	.short	(.L_17 - .L_16)
.L_16:
        /*0004*/ 	.word	0x00000082


	//----- nvinfo : EIATTR_KPARAM_INFO
	.align		4
.L_17:
        /*0008*/ 	.byte	0x04, 0x17
        /*000a*/ 	.short	(.L_19 - .L_18)
.L_18:
        /*000c*/ 	.word	0x00000000
        /*0010*/ 	.short	0x0001
        /*0012*/ 	.short	0x0008
        /*0014*/ 	.byte	0x00, 0xf0, 0x11, 0x00


	//----- nvinfo : EIATTR_KPARAM_INFO
	.align		4
.L_19:
        /*0018*/ 	.byte	0x04, 0x17
        /*001a*/ 	.short	(.L_21 - .L_20)
.L_20:
        /*001c*/ 	.word	0x00000000
        /*0020*/ 	.short	0x0000
        /*0022*/ 	.short	0x0000
        /*0024*/ 	.byte	0x00, 0xf5, 0x21, 0x00


	//----- nvinfo : EIATTR_SPARSE_MMA_MASK
	.align		4
.L_21:
        /*0028*/ 	.byte	0x03, 0x50
        /*002a*/ 	.short	0x0000


	//----- nvinfo : EIATTR_MAXREG_COUNT
	.align		4
        /*002c*/ 	.byte	0x03, 0x1b
        /*002e*/ 	.short	0x00ff


	//----- nvinfo : EIATTR_MERCURY_ISA_VERSION
	.align		4
        /*0030*/ 	.byte	0x03, 0x5f
        /*0032*/ 	.short	0x0101


	//----- nvinfo : EIATTR_VRC_CTA_INIT_COUNT
	.align		4
        /*0034*/ 	.byte	0x02, 0x4a
	.zero		1
	.zero		1


	//----- nvinfo : EIATTR_EXIT_INSTR_OFFSETS
	.align		4
        /*0038*/ 	.byte	0x04, 0x1c
        /*003a*/ 	.short	(.L_23 - .L_22)


	//   ....[0]....
.L_22:
        /*003c*/ 	.word	0x00002680


	//----- nvinfo : EIATTR_CRS_STACK_SIZE
	.align		4
.L_23:
        /*0040*/ 	.byte	0x04, 0x1e
        /*0042*/ 	.short	(.L_25 - .L_24)
.L_24:
        /*0044*/ 	.word	0x00000000


	//----- nvinfo : EIATTR_CBANK_PARAM_SIZE
	.align		4
.L_25:
        /*0048*/ 	.byte	0x03, 0x19
        /*004a*/ 	.short	0x000c


	//----- nvinfo : EIATTR_PARAM_CBANK
	.align		4
        /*004c*/ 	.byte	0x04, 0x0a
        /*004e*/ 	.short	(.L_27 - .L_26)
	.align		4
.L_26:
        /*0050*/ 	.word	index@(.nv.constant0.test)
        /*0054*/ 	.short	0x0380
        /*0056*/ 	.short	0x000c


	//----- nvinfo : EIATTR_SW_WAR
	.align		4
.L_27:
        /*0058*/ 	.byte	0x04, 0x36
        /*005a*/ 	.short	(.L_29 - .L_28)
.L_28:
        /*005c*/ 	.word	0x00000008
.L_29:


//--------------------- .nv.callgraph             --------------------------
	.section	.nv.callgraph,"",@"SHT_CUDA_CALLGRAPH"
	.align	4
	.sectionentsize	8
	.align		4
        /*0000*/ 	.word	0x00000000
	.align		4
        /*0004*/ 	.word	0xffffffff
	.align		4
        /*0008*/ 	.word	0x00000000
	.align		4
        /*000c*/ 	.word	0xfffffffe
	.align		4
        /*0010*/ 	.word	0x00000000
	.align		4
        /*0014*/ 	.word	0xfffffffd
	.align		4
        /*0018*/ 	.word	0x00000000
	.align		4
        /*001c*/ 	.word	0xfffffffc


//--------------------- .nv.constant4             --------------------------
	.section	.nv.constant4,"a",@progbits
	.align	8
	.align		8
.nv.constant4:
        /*0000*/ 	.dword	precalc_xorwow_matrix
	.align		8
        /*0008*/ 	.dword	precalc_xorwow_offset_matrix
	.align		8
        /*0010*/ 	.dword	mrg32k3aM1
	.align		8
        /*0018*/ 	.dword	mrg32k3aM2
	.align		8
        /*0020*/ 	.dword	mrg32k3aM1SubSeq
	.align		8
        /*0028*/ 	.dword	mrg32k3aM2SubSeq
	.align		8
        /*0030*/ 	.dword	mrg32k3aM1Seq
	.align		8
        /*0038*/ 	.dword	mrg32k3aM2Seq
	.align		8
        /*0040*/ 	.dword	str


//--------------------- .nv.constant3             --------------------------
	.section	.nv.constant3,"a",@progbits
	.align	8
.nv.constant3:
	.type		__cr_lgamma_table,@object
	.size		__cr_lgamma_table,(.L_8 - __cr_lgamma_table)
__cr_lgamma_table:
        /*0000*/ 	.byte	0x00, 0x00, 0x00, 0x00, 0x00, 0x00, 0x00, 0x00, 0x00, 0x00, 0x00, 0x00, 0x00, 0x00, 0x00, 0x00
        /*0010*/ 	.byte	0xef, 0x39, 0xfa, 0xfe, 0x42, 0x2e, 0xe6, 0x3f, 0x02, 0x20, 0x2a, 0xfa, 0x0b, 0xab, 0xfc, 0x3f
        /*0020*/ 	.byte	0xf9, 0x2c, 0x92, 0x7c, 0xa7, 0x6c, 0x09, 0x40, 0xc9, 0x79, 0x44, 0x3c, 0x64, 0x26, 0x13, 0x40
        /*0030*/ 	.byte	0xca, 0x01, 0xcf, 0x3a, 0x27, 0x51, 0x1a, 0x40, 0x30, 0xcc, 0x2d, 0xf3, 0xe1, 0x0c, 0x21, 0x40
        /*0040*/ 	.byte	0x0d, 0xb7, 0xfc, 0x82, 0x8e, 0x35, 0x25, 0x40
.L_8:


//--------------------- .text.test                --------------------------
	.section	.text.test,"ax",@progbits
	.align	128
        .global         test
        .type           test,@function
        .size           test,(.L_x_12 - test)
        .other          test,@"STO_CUDA_ENTRY STV_DEFAULT"
test:
.text.test:
[----:B------:R-:W0:Y:S01]  /*0000*/  LDC R1, c[0x0][0x37c] ;  /* 0x0000df00ff017b82 */ /* 0x000e220000000800 */
[----:B------:R-:W1:Y:S01]  /*0010*/  S2R R11, SR_TID.X ;  /* 0x00000000000b7919 */ /* 0x000e620000002100 */
[----:B0-----:R-:W-:Y:S01]  /*0020*/  VIADD R1, R1, 0xffffffd0 ;  /* 0xffffffd001017836 */ /* 0x001fe20000000000 */
[----:B------:R-:W0:Y:S01]  /*0030*/  LDCU.64 UR6, c[0x0][0x358] ;  /* 0x00006b00ff0677ac */ /* 0x000e220008000a00 */
[----:B------:R-:W-:Y:S01]  /*0040*/  IMAD.MOV.U32 R2, RZ, RZ, 0x204bca11 ;  /* 0x204bca11ff027424 */ /* 0x000fe200078e00ff */
[----:B------:R-:W-:Y:S01]  /*0050*/  BSSY.RECONVERGENT B0, `(.L_x_0) ;  /* 0x0000254000007945 */ /* 0x000fe20003800200 */
[----:B------:R-:W-:Y:S02]  /*0060*/  IMAD.MOV.U32 R3, RZ, RZ, 0x4db0bb0e ;  /* 0x4db0bb0eff037424 */ /* 0x000fe400078e00ff */
[----:B------:R-:W-:Y:S02]  /*0070*/  IMAD.MOV.U32 R4, RZ, RZ, 0x53ceb81c ;  /* 0x53ceb81cff047424 */ /* 0x000fe400078e00ff */
[----:B------:R-:W-:Y:S01]  /*0080*/  IMAD.MOV.U32 R5, RZ, RZ, -0x75bd8fc ;  /* 0xf8a42704ff057424 */ /* 0x000fe200078e00ff */
[----:B------:R2:W-:Y:S01]  /*0090*/  STL.64 [R1], R2 ;  /* 0x0000000201007387 */ /* 0x0005e20000100a00 */
[----:B------:R-:W-:-:S02]  /*00a0*/  IMAD.MOV.U32 R6, RZ, RZ, -0x23270784 ;  /* 0xdcd8f87cff067424 */ /* 0x000fc400078e00ff */
[----:B------:R-:W-:Y:S01]  /*00b0*/  IMAD.MOV.U32 R7, RZ, RZ, 0x46ad2d12 ;  /* 0x46ad2d12ff077424 */ /* 0x000fe200078e00ff */
[----:B------:R2:W-:Y:S04]  /*00c0*/  STL.64 [R1+0x8], R4 ;  /* 0x0000080401007387 */ /* 0x0005e80000100a00 */
[----:B------:R2:W-:Y:S01]  /*00d0*/  STL.64 [R1+0x10], R6 ;  /* 0x0000100601007387 */ /* 0x0005e20000100a00 */
[----:B-1----:R-:W-:-:S13]  /*00e0*/  ISETP.NE.AND P0, PT, R11, RZ, PT ;  /* 0x000000ff0b00720c */ /* 0x002fda0003f05270 */
[----:B0-2---:R-:W-:Y:S05]  /*00f0*/  @!P0 BRA `(.L_x_1) ;  /* 0x0000002400248947 */ /* 0x005fea0003800000 */
[----:B------:R-:W-:Y:S02]  /*0100*/  IMAD.MOV.U32 R10, RZ, RZ, RZ ;  /* 0x000000ffff0a7224 */ /* 0x000fe400078e00ff */
[----:B------:R-:W-:-:S07]  /*0110*/  IMAD.MOV.U32 R7, RZ, RZ, RZ ;  /* 0x000000ffff077224 */ /* 0x000fce00078e00ff */
.L_x_10:
[----:B0-----:R-:W-:Y:S01]  /*0120*/  LOP3.LUT R0, R11, 0x3, RZ, 0xc0, !PT ;  /* 0x000000030b007812 */ /* 0x001fe200078ec0ff */
[----:B------:R-:W-:Y:S03]  /*0130*/  BSSY.RECONVERGENT B1, `(.L_x_2) ;  /* 0x000023f000017945 */ /* 0x000fe60003800200 */
[----:B------:R-:W-:-:S04]  /*0140*/  ISETP.NE.U32.AND P0, PT, R0, RZ, PT ;  /* 0x000000ff0000720c */ /* 0x000fc80003f05070 */
[----:B------:R-:W-:-:S13]  /*0150*/  ISETP.NE.AND.EX P0, PT, RZ, RZ, PT, P0 ;  /* 0x000000ffff00720c */ /* 0x000fda0003f05300 */
[----:B------:R-:W-:Y:S05]  /*0160*/  @!P0 BRA `(.L_x_3) ;  /* 0x0000002000ec8947 */ /* 0x000fea0003800000 */
[----:B------:R-:W0:Y:S01]  /*0170*/  LDC.64 R8, c[0x4][RZ] ;  /* 0x01000000ff087b82 */ /* 0x000e220000000a00 */
[----:B------:R-:W-:Y:S01]  /*0180*/  IMAD.MOV.U32 R0, RZ, RZ, RZ ;  /* 0x000000ffff007224 */ /* 0x000fe200078e00ff */
[----:B------:R-:W-:Y:S01]  /*0190*/  CS2R R2, SRZ ;  /* 0x0000000000027805 */ /* 0x000fe2000001ff00 */
[----:B------:R-:W-:Y:S01]  /*01a0*/  IMAD.MOV.U32 R6, RZ, RZ, RZ ;  /* 0x000000ffff067224 */ /* 0x000fe200078e00ff */
[----:B------:R-:W-:Y:S01]  /*01b0*/  CS2R R4, SRZ ;  /* 0x0000000000047805 */ /* 0x000fe2000001ff00 */
[----:B0-----:R-:W-:-:S07]  /*01c0*/  IMAD.WIDE.U32 R8, R7, 0xc80, R8 ;  /* 0x00000c8007087825 */ /* 0x001fce00078e0008 */
.L_x_5:
[----:B------:R-:W-:-:S06]  /*01d0*/  IMAD R14, R6, 0x4, R1 ;  /* 0x00000004060e7824 */ /* 0x000fcc00078e0201 */
[----:B------:R-:W5:Y:S01]  /*01e0*/  LDL R14, [R14+0x4] ;  /* 0x000004000e0e7983 */ /* 0x000f620000100800 */
[----:B------:R-:W-:Y:S01]  /*01f0*/  IMAD.SHL.U32 R15, R6, 0x20, RZ ;  /* 0x00000020060f7824 */ /* 0x000fe200078e00ff */
[----:B------:R-:W-:-:S06]  /*0200*/  UMOV UR4, URZ ;  /* 0x000000ff00047c82 */ /* 0x000fcc0008000000 */
.L_x_4:
[----:B-----5:R-:W-:Y:S01]  /*0210*/  SHF.R.U32.HI R20, RZ, UR4, R14 ;  /* 0x00000004ff147c19 */ /* 0x020fe2000801160e */
[----:B------:R-:W-:-:S03]  /*0220*/  VIADD R12, R15, UR4 ;  /* 0x000000040f0c7c36 */ /* 0x000fc60008000000 */
[----:B------:R-:W-:-:S04]  /*0230*/  LOP3.LUT R13, R20, 0x1, RZ, 0xc0, !PT ;  /* 0x00000001140d7812 */ /* 0x000fc800078ec0ff */
[----:B------:R-:W-:Y:S01]  /*0240*/  ISETP.NE.U32.AND P0, PT, R13, 0x1, PT ;  /* 0x000000010d00780c */ /* 0x000fe20003f05070 */
[----:B------:R-:W-:-:S03]  /*0250*/  IMAD R13, R12, 0x5, RZ ;  /* 0x000000050c0d7824 */ /* 0x000fc600078e02ff */
[----:B------:R-:W-:Y:S01]  /*0260*/  R2P PR, R20, 0x7e ;  /* 0x0000007e14007804 */ /* 0x000fe20000000000 */
[----:B------:R-:W-:-:S08]  /*0270*/  IMAD.WIDE.U32 R12, R13, 0x4, R8 ;  /* 0x000000040d0c7825 */ /* 0x000fd000078e0008 */
[----:B------:R-:W2:Y:S04]  /*0280*/  @!P0 LDG.E R17, desc[UR6][R12.64] ;  /* 0x000000060c118981 */ /* 0x000ea8000c1e1900 */
[----:B------:R-:W3:Y:S04]  /*0290*/  @P1 LDG.E R19, desc[UR6][R12.64+0x14] ;  /* 0x000014060c131981 */ /* 0x000ee8000c1e1900 */
[----:B------:R-:W4:Y:S04]  /*02a0*/  @P2 LDG.E R21, desc[UR6][R12.64+0x28] ;  /* 0x000028060c152981 */ /* 0x000f28000c1e1900 */
[----:B------:R-:W4:Y:S04]  /*02b0*/  @P3 LDG.E R23, desc[UR6][R12.64+0x3c] ;  /* 0x00003c060c173981 */ /* 0x000f28000c1e1900 */
[----:B------:R-:W4:Y:S04]  /*02c0*/  @!P0 LDG.E R16, desc[UR6][R12.64+0x8] ;  /* 0x000008060c108981 */ /* 0x000f28000c1e1900 */
[----:B------:R-:W4:Y:S04]  /*02d0*/  @P4 LDG.E R25, desc[UR6][R12.64+0x50] ;  /* 0x000050060c194981 */ /* 0x000f28000c1e1900 */
[----:B------:R-:W4:Y:S04]  /*02e0*/  @!P0 LDG.E R18, desc[UR6][R12.64+0x10] ;  /* 0x000010060c128981 */ /* 0x000f28000c1e1900 */
[----:B------:R-:W4:Y:S04]  /*02f0*/  @P1 LDG.E R22, desc[UR6][R12.64+0x1c] ;  /* 0x00001c060c161981 */ /* 0x000f28000c1e1900 */
[----:B------:R-:W4:Y:S04]  /*0300*/  @P1 LDG.E R24, desc[UR6][R12.64+0x24] ;  /* 0x000024060c181981 */ /* 0x000f28000c1e1900 */
[----:B------:R-:W4:Y:S01]  /*0310*/  @P6 LDG.E R27, desc[UR6][R12.64+0x78] ;  /* 0x000078060c1b6981 */ /* 0x000f22000c1e1900 */
[----:B--2---:R-:W-:-:S03]  /*0320*/  @!P0 LOP3.LUT R0, R0, R17, RZ, 0x3c, !PT ;  /* 0x0000001100008212 */ /* 0x004fc600078e3cff */
[----:B------:R-:W2:Y:S01]  /*0330*/  @!P0 LDG.E R17, desc[UR6][R12.64+0x4] ;  /* 0x000004060c118981 */ /* 0x000ea2000c1e1900 */
[----:B---3--:R-:W-:-:S03]  /*0340*/  @P1 LOP3.LUT R0, R0, R19, RZ, 0x3c, !PT ;  /* 0x0000001300001212 */ /* 0x008fc600078e3cff */
[----:B------:R-:W3:Y:S01]  /*0350*/  @!P0 LDG.E R19, desc[UR6][R12.64+0xc] ;  /* 0x00000c060c138981 */ /* 0x000ee2000c1e1900 */
[----:B----4-:R-:W-:-:S03]  /*0360*/  @P2 LOP3.LUT R0, R0, R21, RZ, 0x3c, !PT ;  /* 0x0000001500002212 */ /* 0x010fc600078e3cff */
[----:B------:R-:W4:Y:S01]  /*0370*/  @P1 LDG.E R21, desc[UR6][R12.64+0x18] ;  /* 0x000018060c151981 */ /* 0x000f22000c1e1900 */
[----:B------:R-:W-:-:S03]  /*0380*/  @P3 LOP3.LUT R0, R0, R23, RZ, 0x3c, !PT ;  /* 0x0000001700003212 */ /* 0x000fc600078e3cff */
[----:B------:R-:W4:Y:S01]  /*0390*/  @P5 LDG.E R23, desc[UR6][R12.64+0x64] ;  /* 0x000064060c175981 */ /* 0x000f22000c1e1900 */
[----:B------:R-:W-:-:S03]  /*03a0*/  @!P0 LOP3.LUT R5, R5, R16, RZ, 0x3c, !PT ;  /* 0x0000001005058212 */ /* 0x000fc600078e3cff */
[----:B------:R-:W4:Y:S01]  /*03b0*/  @P2 LDG.E R16, desc[UR6][R12.64+0x30] ;  /* 0x000030060c102981 */ /* 0x000f22000c1e1900 */
[----:B------:R-:W-:-:S03]  /*03c0*/  @P4 LOP3.LUT R0, R0, R25, RZ, 0x3c, !PT ;  /* 0x0000001900004212 */ /* 0x000fc600078e3cff */
[----:B------:R-:W4:Y:S01]  /*03d0*/  @P3 LDG.E R25, desc[UR6][R12.64+0x48] ;  /* 0x000048060c193981 */ /* 0x000f22000c1e1900 */
[----:B------:R-:W-:-:S03]  /*03e0*/  @!P0 LOP3.LUT R3, R3, R18, RZ, 0x3c, !PT ;  /* 0x0000001203038212 */ /* 0x000fc600078e3cff */
[----:B------:R-:W4:Y:S01]  /*03f0*/  @P2 LDG.E R18, desc[UR6][R12.64+0x38] ;  /* 0x000038060c122981 */ /* 0x000f22000c1e1900 */
[----:B------:R-:W-:-:S03]  /*0400*/  @P1 LOP3.LUT R5, R5, R22, RZ, 0x3c, !PT ;  /* 0x0000001605051212 */ /* 0x000fc600078e3cff */
[----:B------:R-:W4:Y:S01]  /*0410*/  @P3 LDG.E R22, desc[UR6][R12.64+0x44] ;  /* 0x000044060c163981 */ /* 0x000f22000c1e1900 */
[----:B--2---:R-:W-:-:S03]  /*0420*/  @!P0 LOP3.LUT R4, R4, R17, RZ, 0x3c, !PT ;  /* 0x0000001104048212 */ /* 0x004fc600078e3cff */
[----:B------:R-:W2:Y:S01]  /*0430*/  @P1 LDG.E R17, desc[UR6][R12.64+0x20] ;  /* 0x000020060c111981 */ /* 0x000ea2000c1e1900 */
[----:B---3--:R-:W-:-:S03]  /*0440*/  @!P0 LOP3.LUT R2, R2, R19, RZ, 0x3c, !PT ;  /* 0x0000001302028212 */ /* 0x008fc600078e3cff */
[----:B------:R-:W3:Y:S01]  /*0450*/  @P2 LDG.E R19, desc[UR6][R12.64+0x2c] ;  /* 0x00002c060c132981 */ /* 0x000ee2000c1e1900 */
[----:B----4-:R-:W-:-:S03]  /*0460*/  @P1 LOP3.LUT R4, R4, R21, RZ, 0x3c, !PT ;  /* 0x0000001504041212 */ /* 0x010fc600078e3cff */
[----:B------:R-:W4:Y:S01]  /*0470*/  @P2 LDG.E R21, desc[UR6][R12.64+0x34] ;  /* 0x000034060c152981 */ /* 0x000f22000c1e1900 */
[----:B------:R-:W-:-:S03]  /*0480*/  @P5 LOP3.LUT R0, R0, R23, RZ, 0x3c, !PT ;  /* 0x0000001700005212 */ /* 0x000fc600078e3cff */
[----:B------:R-:W4:Y:S01]  /*0490*/  @P3 LDG.E R23, desc[UR6][R12.64+0x40] ;  /* 0x000040060c173981 */ /* 0x000f22000c1e1900 */
[----:B------:R-:W-:Y:S02]  /*04a0*/  @P1 LOP3.LUT R3, R3, R24, RZ, 0x3c, !PT ;  /* 0x0000001803031212 */ /* 0x000fe400078e3cff */
[----:B------:R-:W-:Y:S01]  /*04b0*/  @P2 LOP3.LUT R5, R5, R16, RZ, 0x3c, !PT ;  /* 0x0000001005052212 */ /* 0x000fe200078e3cff */
[----:B------:R-:W4:Y:S04]  /*04c0*/  @P5 LDG.E R24, desc[UR6][R12.64+0x6c] ;  /* 0x00006c060c185981 */ /* 0x000f28000c1e1900 */
[----:B------:R-:W4:Y:S01]  /*04d0*/  @P3 LDG.E R16, desc[UR6][R12.64+0x4c] ;  /* 0x00004c060c103981 */ /* 0x000f22000c1e1900 */
[----:B------:R-:W-:-:S03]  /*04e0*/  @P2 LOP3.LUT R3, R3, R18, RZ, 0x3c, !PT ;  /* 0x0000001203032212 */ /* 0x000fc600078e3cff */
[----:B------:R-:W4:Y:S01]  /*04f0*/  @P4 LDG.E R18, desc[UR6][R12.64+0x58] ;  /* 0x000058060c124981 */ /* 0x000f22000c1e1900 */
[----:B------:R-:W-:-:S03]  /*0500*/  @P3 LOP3.LUT R5, R5, R22, RZ, 0x3c, !PT ;  /* 0x0000001605053212 */ /* 0x000fc600078e3cff */
[----:B------:R-:W4:Y:S01]  /*0510*/  @P4 LDG.E R22, desc[UR6][R12.64+0x60] ;  /* 0x000060060c164981 */ /* 0x000f22000c1e1900 */
[----:B--2---:R-:W-:-:S03]  /*0520*/  @P1 LOP3.LUT R2, R2, R17, RZ, 0x3c, !PT ;  /* 0x0000001102021212 */ /* 0x004fc600078e3cff */
[----:B------:R-:W2:Y:S01]  /*0530*/  @P4 LDG.E R17, desc[UR6][R12.64+0x54] ;  /* 0x000054060c114981 */ /* 0x000ea2000c1e1900 */
[----:B---3--:R-:W-:-:S03]  /*0540*/  @P2 LOP3.LUT R4, R4, R19, RZ, 0x3c, !PT ;  /* 0x0000001304042212 */ /* 0x008fc600078e3cff */
[----:B------:R-:W3:Y:S01]  /*0550*/  @P4 LDG.E R19, desc[UR6][R12.64+0x5c] ;  /* 0x00005c060c134981 */ /* 0x000ee2000c1e1900 */
[----:B----4-:R-:W-:-:S03]  /*0560*/  @P2 LOP3.LUT R2, R2, R21, RZ, 0x3c, !PT ;  /* 0x0000001502022212 */ /* 0x010fc600078e3cff */
[----:B------:R-:W4:Y:S01]  /*0570*/  @P5 LDG.E R21, desc[UR6][R12.64+0x68] ;  /* 0x000068060c155981 */ /* 0x000f22000c1e1900 */
[----:B------:R-:W-:-:S03]  /*0580*/  @P3 LOP3.LUT R4, R4, R23, RZ, 0x3c, !PT ;  /* 0x0000001704043212 */ /* 0x000fc600078e3cff */
[----:B------:R-:W4:Y:S01]  /*0590*/  @P5 LDG.E R23, desc[UR6][R12.64+0x70] ;  /* 0x000070060c175981 */ /* 0x000f22000c1e1900 */
[----:B------:R-:W-:Y:S02]  /*05a0*/  LOP3.LUT P0, RZ, R20, 0x80, RZ, 0xc0, !PT ;  /* 0x0000008014ff7812 */ /* 0x000fe4000780c0ff */
[----:B------:R-:W-:Y:S02]  /*05b0*/  @P3 LOP3.LUT R2, R2, R25, RZ, 0x3c, !PT ;  /* 0x0000001902023212 */ /* 0x000fe400078e3cff */
[----:B------:R-:W-:Y:S02]  /*05c0*/  @P3 LOP3.LUT R3, R3, R16, RZ, 0x3c, !PT ;  /* 0x0000001003033212 */ /* 0x000fe400078e3cff */
[----:B------:R-:W4:Y:S01]  /*05d0*/  @P5 LDG.E R16, desc[UR6][R12.64+0x74] ;  /* 0x000074060c105981 */ /* 0x000f22000c1e1900 */
[----:B------:R-:W-:-:S03]  /*05e0*/  @P4 LOP3.LUT R5, R5, R18, RZ, 0x3c, !PT ;  /* 0x0000001205054212 */ /* 0x000fc600078e3cff */
[----:B------:R-:W4:Y:S01]  /*05f0*/  @P6 LDG.E R18, desc[UR6][R12.64+0x80] ;  /* 0x000080060c126981 */ /* 0x000f22000c1e1900 */
[----:B------:R-:W-:-:S03]  /*0600*/  @P4 LOP3.LUT R3, R3, R22, RZ, 0x3c, !PT ;  /* 0x0000001603034212 */ /* 0x000fc600078e3cff */
[----:B------:R-:W4:Y:S01]  /*0610*/  @P6 LDG.E R22, desc[UR6][R12.64+0x88] ;  /* 0x000088060c166981 */ /* 0x000f22000c1e1900 */
[----:B------:R-:W-:-:S03]  /*0620*/  @P5 LOP3.LUT R5, R5, R24, RZ, 0x3c, !PT ;  /* 0x0000001805055212 */ /* 0x000fc600078e3cff */
[----:B------:R-:W4:Y:S04]  /*0630*/  @P0 LDG.E R25, desc[UR6][R12.64+0x8c] ;  /* 0x00008c060c190981 */ /* 0x000f28000c1e1900 */
[----:B------:R-:W4:Y:S04]  /*0640*/  @P0 LDG.E R24, desc[UR6][R12.64+0x94] ;  /* 0x000094060c180981 */ /* 0x000f28000c1e1900 */
        /* <DEDUP_REMOVED lines=9> */
[----:B------:R-:W-:Y:S02]  /*06e0*/  @P6 LOP3.LUT R0, R0, R27, RZ, 0x3c, !PT ;  /* 0x0000001b00006212 */ /* 0x000fe400078e3cff */
[----:B------:R-:W-:Y:S02]  /*06f0*/  @P5 LOP3.LUT R3, R3, R16, RZ, 0x3c, !PT ;  /* 0x0000001003035212 */ /* 0x000fe400078e3cff */
[----:B------:R-:W-:Y:S02]  /*0700*/  @P6 LOP3.LUT R5, R5, R18, RZ, 0x3c, !PT ;  /* 0x0000001205056212 */ /* 0x000fe400078e3cff */
[----:B------:R-:W-:Y:S02]  /*0710*/  @P6 LOP3.LUT R3, R3, R22, RZ, 0x3c, !PT ;  /* 0x0000001603036212 */ /* 0x000fe400078e3cff */
[----:B------:R-:W-:Y:S02]  /*0720*/  @P0 LOP3.LUT R0, R0, R25, RZ, 0x3c, !PT ;  /* 0x0000001900000212 */ /* 0x000fe400078e3cff */
[----:B------:R-:W-:-:S02]  /*0730*/  @P0 LOP3.LUT R5, R5, R24, RZ, 0x3c, !PT ;  /* 0x0000001805050212 */ /* 0x000fc400078e3cff */
[----:B------:R-:W-:Y:S02]  /*0740*/  @P0 LOP3.LUT R3, R3, R26, RZ, 0x3c, !PT ;  /* 0x0000001a03030212 */ /* 0x000fe400078e3cff */
[----:B--2---:R-:W-:Y:S02]  /*0750*/  @P6 LOP3.LUT R4, R4, R17, RZ, 0x3c, !PT ;  /* 0x0000001104046212 */ /* 0x004fe400078e3cff */
[----:B---3--:R-:W-:Y:S02]  /*0760*/  @P6 LOP3.LUT R2, R2, R19, RZ, 0x3c, !PT ;  /* 0x0000001302026212 */ /* 0x008fe400078e3cff */
[----:B----4-:R-:W-:Y:S02]  /*0770*/  @P0 LOP3.LUT R4, R4, R21, RZ, 0x3c, !PT ;  /* 0x0000001504040212 */ /* 0x010fe400078e3cff */
[----:B------:R-:W-:Y:S02]  /*0780*/  @P0 LOP3.LUT R2, R2, R23, RZ, 0x3c, !PT ;  /* 0x0000001702020212 */ /* 0x000fe400078e3cff */
[----:B------:R-:W-:-:S13]  /*0790*/  R2P PR, R20.B1, 0x7f ;  /* 0x0000007f14007804 */ /* 0x000fda0000001000 */
[----:B------:R-:W2:Y:S04]  /*07a0*/  @P0 LDG.E R18, desc[UR6][R12.64+0xb0] ;  /* 0x0000b0060c120981 */ /* 0x000ea8000c1e1900 */
[----:B------:R-:W3:Y:S04]  /*07b0*/  @P0 LDG.E R21, desc[UR6][R12.64+0xa0] ;  /* 0x0000a0060c150981 */ /* 0x000ee8000c1e1900 */
[----:B------:R-:W4:Y:S04]  /*07c0*/  @P0 LDG.E R23, desc[UR6][R12.64+0xa4] ;  /* 0x0000a4060c170981 */ /* 0x000f28000c1e1900 */
[----:B------:R-:W4:Y:S04]  /*07d0*/  @P0 LDG.E R16, desc[UR6][R12.64+0xa8] ;  /* 0x0000a8060c100981 */ /* 0x000f28000c1e1900 */
[----:B------:R-:W4:Y:S04]  /*07e0*/  @P0 LDG.E R25, desc[UR6][R12.64+0xac] ;  /* 0x0000ac060c190981 */ /* 0x000f28000c1e1900 */
[----:B------:R-:W4:Y:S04]  /*07f0*/  @P1 LDG.E R27, desc[UR6][R12.64+0xb4] ;  /* 0x0000b4060c1b1981 */ /* 0x000f28000c1e1900 */
[----:B------:R-:W4:Y:S04]  /*0800*/  @P2 LDG.E R29, desc[UR6][R12.64+0xc8] ;  /* 0x0000c8060c1d2981 */ /* 0x000f28000c1e1900 */
[----:B------:R-:W4:Y:S04]  /*0810*/  @P3 LDG.E R19, desc[UR6][R12.64+0xdc] ;  /* 0x0000dc060c133981 */ /* 0x000f28000c1e1900 */
        /* <DEDUP_REMOVED lines=12> */
[----:B------:R-:W-:Y:S01]  /*08e0*/  LOP3.LUT P0, RZ, R20, 0x8000, RZ, 0xc0, !PT ;  /* 0x0000800014ff7812 */ /* 0x000fe2000780c0ff */
[----:B------:R-:W4:Y:S04]  /*08f0*/  @P1 LDG.E R25, desc[UR6][R12.64+0xc0] ;  /* 0x0000c0060c191981 */ /* 0x000f28000c1e1900 */
[----:B------:R-:W4:Y:S01]  /*0900*/  @P1 LDG.E R20, desc[UR6][R12.64+0xc4] ;  /* 0x0000c4060c141981 */ /* 0x000f22000c1e1900 */
[----:B------:R-:W-:-:S03]  /*0910*/  @P1 LOP3.LUT R0, R0, R27, RZ, 0x3c, !PT ;  /* 0x0000001b00001212 */ /* 0x000fc600078e3cff */
[----:B------:R-:W4:Y:S01]  /*0920*/  @P2 LDG.E R27, desc[UR6][R12.64+0xcc] ;  /* 0x0000cc060c1b2981 */ /* 0x000f22000c1e1900 */
[----:B------:R-:W-:-:S03]  /*0930*/  @P2 LOP3.LUT R0, R0, R29, RZ, 0x3c, !PT ;  /* 0x0000001d00002212 */ /* 0x000fc600078e3cff */
[----:B------:R-:W4:Y:S01]  /*0940*/  @P6 LDG.E R29, desc[UR6][R12.64+0x118] ;  /* 0x000118060c1d6981 */ /* 0x000f22000c1e1900 */
[----:B------:R-:W-:-:S03]  /*0950*/  @P3 LOP3.LUT R0, R0, R19, RZ, 0x3c, !PT ;  /* 0x0000001300003212 */ /* 0x000fc600078e3cff */
[----:B------:R-:W4:Y:S01]  /*0960*/  @P2 LDG.E R19, desc[UR6][R12.64+0xd4] ;  /* 0x0000d4060c132981 */ /* 0x000f22000c1e1900 */
[----:B------:R-:W-:-:S03]  /*0970*/  @P4 LOP3.LUT R0, R0, R17, RZ, 0x3c, !PT ;  /* 0x0000001100004212 */ /* 0x000fc600078e3cff */
[----:B------:R-:W4:Y:S04]  /*0980*/  @P5 LDG.E R17, desc[UR6][R12.64+0x108] ;  /* 0x000108060c115981 */ /* 0x000f28000c1e1900 */
[----:B------:R-:W4:Y:S01]  /*0990*/  @P0 LDG.E R26, desc[UR6][R12.64+0x13c] ;  /* 0x00013c060c1a0981 */ /* 0x000f22000c1e1900 */
[----:B--2---:R-:W-:-:S03]  /*09a0*/  @P1 LOP3.LUT R5, R5, R18, RZ, 0x3c, !PT ;  /* 0x0000001205051212 */ /* 0x004fc600078e3cff */
[----:B------:R-:W2:Y:S01]  /*09b0*/  @P4 LDG.E R18, desc[UR6][R12.64+0x100] ;  /* 0x000100060c124981 */ /* 0x000ea2000c1e1900 */
[----:B---3--:R-:W-:Y:S02]  /*09c0*/  @P5 LOP3.LUT R0, R0, R21, RZ, 0x3c, !PT ;  /* 0x0000001500005212 */ /* 0x008fe400078e3cff */
[----:B------:R-:W-:Y:S01]  /*09d0*/  @P2 LOP3.LUT R5, R5, R22, RZ, 0x3c, !PT ;  /* 0x0000001605052212 */ /* 0x000fe200078e3cff */
[----:B------:R-:W3:Y:S01]  /*09e0*/  @P3 LDG.E R21, desc[UR6][R12.64+0xe0] ;  /* 0x0000e0060c153981 */ /* 0x000ee2000c1e1900 */
[----:B----4-:R-:W-:-:S03]  /*09f0*/  @P1 LOP3.LUT R4, R4, R23, RZ, 0x3c, !PT ;  /* 0x0000001704041212 */ /* 0x010fc600078e3cff */
[----:B------:R-:W4:Y:S04]  /*0a00*/  @P3 LDG.E R22, desc[UR6][R12.64+0xec] ;  /* 0x0000ec060c163981 */ /* 0x000f28000c1e1900 */
[----:B------:R-:W2:Y:S01]  /*0a10*/  @P3 LDG.E R23, desc[UR6][R12.64+0xe8] ;  /* 0x0000e8060c173981 */ /* 0x000ea2000c1e1900 */
[----:B------:R-:W-:-:S03]  /*0a20*/  @P1 LOP3.LUT R2, R2, R25, RZ, 0x3c, !PT ;  /* 0x0000001902021212 */ /* 0x000fc600078e3cff */
[----:B------:R-:W2:Y:S01]  /*0a30*/  @P4 LDG.E R25, desc[UR6][R12.64+0xf4] ;  /* 0x0000f4060c194981 */ /* 0x000ea2000c1e1900 */
[----:B------:R-:W-:-:S03]  /*0a40*/  @P1 LOP3.LUT R3, R3, R20, RZ, 0x3c, !PT ;  /* 0x0000001403031212 */ /* 0x000fc600078e3cff */
[----:B------:R-:W2:Y:S01]  /*0a50*/  @P3 LDG.E R20, desc[UR6][R12.64+0xe4] ;  /* 0x0000e4060c143981 */ /* 0x000ea2000c1e1900 */
[----:B------:R-:W-:Y:S02]  /*0a60*/  @P2 LOP3.LUT R4, R4, R27, RZ, 0x3c, !PT ;  /* 0x0000001b04042212 */ /* 0x000fe400078e3cff */
[----:B------:R-:W-:Y:S01]  /*0a70*/  @P2 LOP3.LUT R3, R3, R16, RZ, 0x3c, !PT ;  /* 0x0000001003032212 */ /* 0x000fe200078e3cff */
[----:B------:R-:W2:Y:S04]  /*0a80*/  @P4 LDG.E R27, desc[UR6][R12.64+0xfc] ;  /* 0x0000fc060c1b4981 */ /* 0x000ea8000c1e1900 */
[----:B------:R-:W2:Y:S01]  /*0a90*/  @P5 LDG.E R16, desc[UR6][R12.64+0x10c] ;  /* 0x00010c060c105981 */ /* 0x000ea2000c1e1900 */
[----:B------:R-:W-:-:S03]  /*0aa0*/  @P2 LOP3.LUT R2, R2, R19, RZ, 0x3c, !PT ;  /* 0x0000001302022212 */ /* 0x000fc600078e3cff */
[----:B------:R-:W2:Y:S01]  /*0ab0*/  @P5 LDG.E R19, desc[UR6][R12.64+0x110] ;  /* 0x000110060c135981 */ /* 0x000ea2000c1e1900 */
[----:B------:R-:W-:-:S03]  /*0ac0*/  @P6 LOP3.LUT R0, R0, R29, RZ, 0x3c, !PT ;  /* 0x0000001d00006212 */ /* 0x000fc600078e3cff */
[----:B------:R-:W2:Y:S01]  /*0ad0*/  @P0 LDG.E R29, desc[UR6][R12.64+0x12c] ;  /* 0x00012c060c1d0981 */ /* 0x000ea2000c1e1900 */
[----:B---3--:R-:W-:-:S03]  /*0ae0*/  @P3 LOP3.LUT R4, R4, R21, RZ, 0x3c, !PT ;  /* 0x0000001504043212 */ /* 0x008fc600078e3cff */
[----:B------:R-:W3:Y:S01]  /*0af0*/  @P6 LDG.E R21, desc[UR6][R12.64+0x11c] ;  /* 0x00011c060c156981 */ /* 0x000ee2000c1e1900 */
[----:B----4-:R-:W-:-:S03]  /*0b00*/  @P3 LOP3.LUT R3, R3, R22, RZ, 0x3c, !PT ;  /* 0x0000001603033212 */ /* 0x010fc600078e3cff */
[----:B------:R-:W4:Y:S01]  /*0b10*/  @P6 LDG.E R22, desc[UR6][R12.64+0x128] ;  /* 0x000128060c166981 */ /* 0x000f22000c1e1900 */
[----:B--2---:R-:W-:Y:S02]  /*0b20*/  @P3 LOP3.LUT R2, R2, R23, RZ, 0x3c, !PT ;  /* 0x0000001702023212 */ /* 0x004fe400078e3cff */
[----:B------:R-:W-:Y:S01]  /*0b30*/  @P4 LOP3.LUT R3, R3, R18, RZ, 0x3c, !PT ;  /* 0x0000001203034212 */ /* 0x000fe200078e3cff */
[----:B------:R-:W2:Y:S01]  /*0b40*/  @P6 LDG.E R23, desc[UR6][R12.64+0x124] ;  /* 0x000124060c176981 */ /* 0x000ea2000c1e1900 */
[----:B------:R-:W-:-:S03]  /*0b50*/  @P4 LOP3.LUT R4, R4, R25, RZ, 0x3c, !PT ;  /* 0x0000001904044212 */ /* 0x000fc600078e3cff */
[----:B------:R-:W4:Y:S01]  /*0b60*/  @P6 LDG.E R18, desc[UR6][R12.64+0x120] ;  /* 0x000120060c126981 */ /* 0x000f22000c1e1900 */
[----:B------:R-:W-:-:S03]  /*0b70*/  @P3 LOP3.LUT R5, R5, R20, RZ, 0x3c, !PT ;  /* 0x0000001405053212 */ /* 0x000fc600078e3cff */
[----:B------:R-:W4:Y:S01]  /*0b80*/  @P5 LDG.E R20, desc[UR6][R12.64+0x114] ;  /* 0x000114060c145981 */ /* 0x000f22000c1e1900 */
[----:B------:R-:W-:Y:S02]  /*0b90*/  @P4 LOP3.LUT R5, R5, R24, RZ, 0x3c, !PT ;  /* 0x0000001805054212 */ /* 0x000fe400078e3cff */
[----:B------:R-:W-:Y:S01]  /*0ba0*/  @P5 LOP3.LUT R4, R4, R17, RZ, 0x3c, !PT ;  /* 0x0000001104045212 */ /* 0x000fe200078e3cff */
[----:B------:R-:W4:Y:S04]  /*0bb0*/  @P0 LDG.E R24, desc[UR6][R12.64+0x134] ;  /* 0x000134060c180981 */ /* 0x000f28000c1e1900 */
[----:B------:R-:W4:Y:S04]  /*0bc0*/  @P0 LDG.E R17, desc[UR6][R12.64+0x130] ;  /* 0x000130060c110981 */ /* 0x000f28000c1e1900 */
[----:B------:R-:W4:Y:S01]  /*0bd0*/  @P0 LDG.E R25, desc[UR6][R12.64+0x138] ;  /* 0x000138060c190981 */ /* 0x000f22000c1e1900 */
[----:B------:R-:W-:Y:S01]  /*0be0*/  UIADD3 UR4, UPT, UPT, UR4, 0x10, URZ ;  /* 0x0000001004047890 */ /* 0x000fe2000fffe0ff */
[----:B------:R-:W-:-:S03]  /*0bf0*/  @P4 LOP3.LUT R2, R2, R27, RZ, 0x3c, !PT ;  /* 0x0000001b02024212 */ /* 0x000fc600078e3cff */
[----:B------:R-:W-:Y:S01]  /*0c00*/  UISETP.NE.AND UP0, UPT, UR4, 0x20, UPT ;  /* 0x000000200400788c */ /* 0x000fe2000bf05270 */
[----:B------:R-:W-:Y:S02]  /*0c10*/  @P5 LOP3.LUT R5, R5, R16, RZ, 0x3c, !PT ;  /* 0x0000001005055212 */ /* 0x000fe400078e3cff */
[----:B------:R-:W-:Y:S02]  /*0c20*/  @P5 LOP3.LUT R2, R2, R19, RZ, 0x3c, !PT ;  /* 0x0000001302025212 */ /* 0x000fe400078e3cff */
[----:B------:R-:W-:Y:S02]  /*0c30*/  @P0 LOP3.LUT R0, R0, R29, RZ, 0x3c, !PT ;  /* 0x0000001d00000212 */ /* 0x000fe400078e3cff */
[----:B---3--:R-:W-:Y:S02]  /*0c40*/  @P6 LOP3.LUT R4, R4, R21, RZ, 0x3c, !PT ;  /* 0x0000001504046212 */ /* 0x008fe400078e3cff */
[----:B--2---:R-:W-:Y:S02]  /*0c50*/  @P6 LOP3.LUT R2, R2, R23, RZ, 0x3c, !PT ;  /* 0x0000001702026212 */ /* 0x004fe400078e3cff */
[----:B----4-:R-:W-:-:S02]  /*0c60*/  @P6 LOP3.LUT R5, R5, R18, RZ, 0x3c, !PT ;  /* 0x0000001205056212 */ /* 0x010fc400078e3cff */
[----:B------:R-:W-:-:S04]  /*0c70*/  @P5 LOP3.LUT R3, R3, R20, RZ, 0x3c, !PT ;  /* 0x0000001403035212 */ /* 0x000fc800078e3cff */
[----:B------:R-:W-:Y:S02]  /*0c80*/  @P6 LOP3.LUT R3, R3, R22, RZ, 0x3c, !PT ;  /* 0x0000001603036212 */ /* 0x000fe400078e3cff */
[----:B------:R-:W-:Y:S02]  /*0c90*/  @P0 LOP3.LUT R5, R5, R24, RZ, 0x3c, !PT ;  /* 0x0000001805050212 */ /* 0x000fe400078e3cff */
[----:B------:R-:W-:Y:S02]  /*0ca0*/  @P0 LOP3.LUT R4, R4, R17, RZ, 0x3c, !PT ;  /* 0x0000001104040212 */ /* 0x000fe400078e3cff */
[----:B------:R-:W-:Y:S02]  /*0cb0*/  @P0 LOP3.LUT R3, R3, R26, RZ, 0x3c, !PT ;  /* 0x0000001a03030212 */ /* 0x000fe400078e3cff */
[----:B------:R-:W-:Y:S01]  /*0cc0*/  @P0 LOP3.LUT R2, R2, R25, RZ, 0x3c, !PT ;  /* 0x0000001902020212 */ /* 0x000fe200078e3cff */
[----:B------:R-:W-:Y:S06]  /*0cd0*/  BRA.U UP0, `(.L_x_4) ;  /* 0xfffffff5004c7547 */ /* 0x000fec000b83ffff */
[----:B------:R-:W-:-:S05]  /*0ce0*/  VIADD R6, R6, 0x1 ;  /* 0x0000000106067836 */ /* 0x000fca0000000000 */
[----:B------:R-:W-:-:S13]  /*0cf0*/  ISETP.NE.AND P0, PT, R6, 0x5, PT ;  /* 0x000000050600780c */ /* 0x000fda0003f05270 */
[----:B------:R-:W-:Y:S05]  /*0d00*/  @P0 BRA `(.L_x_5) ;  /* 0xfffffff400300947 */ /* 0x000fea000383ffff */
[----:B------:R-:W-:Y:S01]  /*0d10*/  LOP3.LUT R6, R11, 0x3, RZ, 0xc0, !PT ;  /* 0x000000030b067812 */ /* 0x000fe200078ec0ff */
[----:B------:R0:W-:Y:S03]  /*0d20*/  STL.64 [R1+0x8], R4 ;  /* 0x0000080401007387 */ /* 0x0001e60000100a00 */
[----:B------:R-:W-:Y:S01]  /*0d30*/  ISETP.NE.U32.AND P0, PT, R6, 0x1, PT ;  /* 0x000000010600780c */ /* 0x000fe20003f05070 */
[----:B------:R0:W-:Y:S03]  /*0d40*/  STL.64 [R1+0x10], R2 ;  /* 0x0000100201007387 */ /* 0x0001e60000100a00 */
[----:B------:R-:W-:Y:S01]  /*0d50*/  ISETP.NE.AND.EX P0, PT, RZ, RZ, PT, P0 ;  /* 0x000000ffff00720c */ /* 0x000fe20003f05300 */
[----:B------:R0:W-:-:S12]  /*0d60*/  STL [R1+0x4], R0 ;  /* 0x0000040001007387 */ /* 0x0001d80000100800 */
[----:B0-----:R-:W-:Y:S05]  /*0d70*/  @!P0 BRA `(.L_x_3) ;  /* 0x0000001400e88947 */ /* 0x001fea0003800000 */
[----:B------:R-:W-:Y:S01]  /*0d80*/  IMAD.MOV.U32 R0, RZ, RZ, RZ ;  /* 0x000000ffff007224 */ /* 0x000fe200078e00ff */
[----:B------:R-:W-:Y:S01]  /*0d90*/  CS2R R2, SRZ ;  /* 0x0000000000027805 */ /* 0x000fe2000001ff00 */
[----:B------:R-:W-:Y:S01]  /*0da0*/  IMAD.MOV.U32 R6, RZ, RZ, RZ ;  /* 0x000000ffff067224 */ /* 0x000fe200078e00ff */
[----:B------:R-:W-:-:S07]  /*0db0*/  CS2R R4, SRZ ;  /* 0x0000000000047805 */ /* 0x000fce000001ff00 */
.L_x_7:
[----:B------:R-:W-:-:S06]  /*0dc0*/  IMAD R14, R6, 0x4, R1 ;  /* 0x00000004060e7824 */ /* 0x000fcc00078e0201 */
[----:B------:R-:W5:Y:S01]  /*0dd0*/  LDL R14, [R14+0x4] ;  /* 0x000004000e0e7983 */ /* 0x000f620000100800 */
[----:B------:R-:W-:Y:S01]  /*0de0*/  IMAD.SHL.U32 R15, R6, 0x20, RZ ;  /* 0x00000020060f7824 */ /* 0x000fe200078e00ff */
[----:B------:R-:W-:-:S06]  /*0df0*/  UMOV UR4, URZ ;  /* 0x000000ff00047c82 */ /* 0x000fcc0008000000 */
.L_x_6:
        /* <DEDUP_REMOVED lines=182> */
[----:B0-----:R-:W-:Y:S05]  /*1960*/  @P0 BRA `(.L_x_3) ;  /* 0x0000000800ec0947 */ /* 0x001fea0003800000 */
[----:B------:R-:W-:Y:S01]  /*1970*/  IMAD.MOV.U32 R0, RZ, RZ, RZ ;  /* 0x000000ffff007224 */ /* 0x000fe200078e00ff */
[----:B------:R-:W-:Y:S01]  /*1980*/  CS2R R2, SRZ ;  /* 0x0000000000027805 */ /* 0x000fe2000001ff00 */
[----:B------:R-:W-:Y:S01]  /*1990*/  IMAD.MOV.U32 R6, RZ, RZ, RZ ;  /* 0x000000ffff067224 */ /* 0x000fe200078e00ff */
[----:B------:R-:W-:-:S07]  /*19a0*/  CS2R R4, SRZ ;  /* 0x0000000000047805 */ /* 0x000fce000001ff00 */
.L_x_9:
[----:B------:R-:W-:-:S06]  /*19b0*/  IMAD R14, R6, 0x4, R1 ;  /* 0x00000004060e7824 */ /* 0x000fcc00078e0201 */
[----:B------:R-:W5:Y:S01]  /*19c0*/  LDL R14, [R14+0x4] ;  /* 0x000004000e0e7983 */ /* 0x000f620000100800 */
[----:B------:R-:W-:Y:S01]  /*19d0*/  IMAD.SHL.U32 R15, R6, 0x20, RZ ;  /* 0x00000020060f7824 */ /* 0x000fe200078e00ff */
[----:B------:R-:W-:-:S06]  /*19e0*/  UMOV UR4, URZ ;  /* 0x000000ff00047c82 */ /* 0x000fcc0008000000 */
.L_x_8:
        /* <DEDUP_REMOVED lines=176> */
[----:B------:R0:W-:Y:S04]  /*24f0*/  STL.64 [R1+0x8], R4 ;  /* 0x0000080401007387 */ /* 0x0001e80000100a00 */
[----:B------:R0:W-:Y:S04]  /*2500*/  STL.64 [R1+0x10], R2 ;  /* 0x0000100201007387 */ /* 0x0001e80000100a00 */
[----:B------:R0:W-:Y:S02]  /*2510*/  STL [R1+0x4], R0 ;  /* 0x0000040001007387 */ /* 0x0001e40000100800 */
.L_x_3:
[----:B------:R-:W-:Y:S05]  /*2520*/  BSYNC.RECONVERGENT B1 ;  /* 0x0000000000017941 */ /* 0x000fea0003800200 */
.L_x_2:
[----:B------:R-:W-:Y:S01]  /*2530*/  ISETP.GT.U32.AND P0, PT, R11, 0x3, PT ;  /* 0x000000030b00780c */ /* 0x000fe20003f04070 */
[----:B------:R-:W-:Y:S01]  /*2540*/  VIADD R7, R7, 0x1 ;  /* 0x0000000107077836 */ /* 0x000fe20000000000 */
[--C-:B------:R-:W-:Y:S02]  /*2550*/  SHF.R.U64 R11, R11, 0x2, R10.reuse ;  /* 0x000000020b0b7819 */ /* 0x100fe4000000120a */
[----:B------:R-:W-:Y:S02]  /*2560*/  ISETP.GT.U32.AND.EX P0, PT, R10, RZ, PT, P0 ;  /* 0x000000ff0a00720c */ /* 0x000fe40003f04100 */
[----:B------:R-:W-:-:S11]  /*2570*/  SHF.R.U32.HI R10, RZ, 0x2, R10 ;  /* 0x00000002ff0a7819 */ /* 0x000fd6000001160a */
[----:B------:R-:W-:Y:S05]  /*2580*/  @P0 BRA `(.L_x_10) ;  /* 0xffffffd800e40947 */ /* 0x000fea000383ffff */
.L_x_1:
[----:B------:R-:W-:Y:S05]  /*2590*/  BSYNC.RECONVERGENT B0 ;  /* 0x0000000000007941 */ /* 0x000fea0003800200 */
.L_x_0:
[----:B------:R-:W1:Y:S01]  /*25a0*/  LDCU UR4, c[0x0][0x388] ;  /* 0x00007100ff0477ac */ /* 0x000e620008000800 */
[----:B0-----:R-:W0:Y:S01]  /*25b0*/  LDC.64 R2, c[0x0][0x380] ;  /* 0x0000e000ff027b82 */ /* 0x001e220000000a00 */
[----:B------:R-:W-:Y:S02]  /*25c0*/  IMAD.MOV.U32 R6, RZ, RZ, 0x0 ;  /* 0x00000000ff067424 */ /* 0x000fe400078e00ff */
[----:B------:R-:W-:Y:S02]  /*25d0*/  IMAD.MOV.U32 R7, RZ, RZ, 0x40480000 ;  /* 0x40480000ff077424 */ /* 0x000fe400078e00ff */
[----:B------:R-:W-:Y:S02]  /*25e0*/  IMAD.MOV.U32 R8, RZ, RZ, 0x0 ;  /* 0x00000000ff087424 */ /* 0x000fe400078e00ff */
[----:B------:R-:W-:Y:S02]  /*25f0*/  IMAD.MOV.U32 R9, RZ, RZ, 0x40100000 ;  /* 0x40100000ff097424 */ /* 0x000fe400078e00ff */
[----:B------:R-:W-:-:S02]  /*2600*/  IMAD.MOV.U32 R10, RZ, RZ, 0x0 ;  /* 0x00000000ff0a7424 */ /* 0x000fc400078e00ff */
[----:B------:R-:W-:Y:S01]  /*2610*/  IMAD.MOV.U32 R11, RZ, RZ, 0x40200000 ;  /* 0x40200000ff0b7424 */ /* 0x000fe200078e00ff */
[----:B-1----:R-:W-:Y:S01]  /*2620*/  UIADD3 UR4, UPT, UPT, UR4, 0x1, URZ ;  /* 0x0000000104047890 */ /* 0x002fe2000fffe0ff */
[----:B0-----:R-:W-:Y:S08]  /*2630*/  STG.E.64 desc[UR6][R2.64], R6 ;  /* 0x0000000602007986 */ /* 0x001ff0000c101b06 */
[----:B------:R-:W0:Y:S01]  /*2640*/  I2F.F64.U32 R4, UR4 ;  /* 0x0000000400047d12 */ /* 0x000e220008201800 */
[----:B------:R-:W-:Y:S04]  /*2650*/  STG.E.64 desc[UR6][R2.64+0x8], R8 ;  /* 0x0000080802007986 */ /* 0x000fe8000c101b06 */
[----:B------:R-:W-:Y:S04]  /*2660*/  STG.E.64 desc[UR6][R2.64+0x18], R10 ;  /* 0x0000180a02007986 */ /* 0x000fe8000c101b06 */
[----:B0-----:R-:W-:Y:S01]  /*2670*/  STG.E.64 desc[UR6][R2.64+0x10], R4 ;  /* 0x0000100402007986 */ /* 0x001fe2000c101b06 */
[----:B------:R-:W-:Y:S05]  /*2680*/  EXIT ;  /* 0x000000000000794d */ /* 0x000fea0003800000 */
.L_x_11:
[----:B------:R-:W-:-:S00]  /*2690*/  BRA `(.L_x_11) ;  /* 0xfffffffc00fc7947 */ /* 0x000fc0000383ffff */
[----:B------:R-:W-:-:S00]  /*26a0*/  NOP ;  /* 0x0000000000007918 */ /* 0x000fc00000000000 */
        /* <DEDUP_REMOVED lines=13> */
.L_x_12:


//--------------------- .nv.global.init           --------------------------
	.section	.nv.global.init,"aw",@progbits
	.align	4
.nv.global.init:
	.type		mrg32k3aM1SubSeq,@object
	.size		mrg32k3aM1SubSeq,(mrg32k3aM2SubSeq - mrg32k3aM1SubSeq)
mrg32k3aM1SubSeq:
        /*0000*/ 	.byte	0x0b, 0xcc, 0xee, 0x04, 0x73, 0x29, 0x8b, 0x6f, 0xf6, 0x53, 0x03, 0xf6, 0x23, 0xf6, 0xea, 0xda
        /* <DEDUP_REMOVED lines=125> */
	.type		mrg32k3aM2SubSeq,@object
	.size		mrg32k3aM2SubSeq,(mrg32k3aM1 - mrg32k3aM2SubSeq)
mrg32k3aM2SubSeq:
        /* <DEDUP_REMOVED lines=126> */
	.type		mrg32k3aM1,@object
	.size		mrg32k3aM1,(mrg32k3aM1Seq - mrg32k3aM1)
mrg32k3aM1:
        /* <DEDUP_REMOVED lines=144> */
	.type		mrg32k3aM1Seq,@object
	.size		mrg32k3aM1Seq,(mrg32k3aM2 - mrg32k3aM1Seq)
mrg32k3aM1Seq:
        /* <DEDUP_REMOVED lines=144> */
	.type		mrg32k3aM2,@object
	.size		mrg32k3aM2,(mrg32k3aM2Seq - mrg32k3aM2)
mrg32k3aM2:
        /* <DEDUP_REMOVED lines=144> */
	.type		mrg32k3aM2Seq,@object
	.size		mrg32k3aM2Seq,(precalc_xorwow_matrix - mrg32k3aM2Seq)
mrg32k3aM2Seq:
        /* <DEDUP_REMOVED lines=144> */
	.type		precalc_xorwow_matrix,@object
	.size		precalc_xorwow_matrix,(precalc_xorwow_offset_matrix - precalc_xorwow_matrix)
precalc_xorwow_matrix:
        /* <DEDUP_REMOVED lines=6400> */
	.type		precalc_xorwow_offset_matrix,@object
	.size		precalc_xorwow_offset_matrix,(.L_1 - precalc_xorwow_offset_matrix)
precalc_xorwow_offset_matrix:
        /* <DEDUP_REMOVED lines=6400> */
.L_1:


//--------------------- .nv.shared.reserved.0     --------------------------
	.section	.nv.shared.reserved.0,"aw",@nobits
	.weak		__nv_reservedSMEM_offset_0_alias
	.size		__nv_reservedSMEM_offset_0_alias, 0, 64
	.other		__nv_reservedSMEM_offset_0_alias,@"STO_CUDA_RESERVED_SHARED STV_DEFAULT"
__nv_reservedSMEM_offset_0_alias:
	.zero		0
	.zero		64


//--------------------- .nv.global                --------------------------
	.section	.nv.global,"aw",@nobits
.nv.global:
	.type		str,@object
	.size		str,(.L_9 - str)
str:
	.zero		10
.L_9:


//--------------------- .nv.constant0.test        --------------------------
	.section	.nv.constant0.test,"a",@progbits
	.sectionflags	@""
	.align	4
.nv.constant0.test:
	.zero		908


//--------------------- SYMBOLS --------------------------

	.type		.nv.reservedSmem.offset0,@object
	.size		.nv.reservedSmem.offset0,0x4
